	.target	sm_100a

	.elftype	@"ET_EXEC"


//--------------------- .note.nv.tkinfo           --------------------------
	.section	.note.nv.tkinfo,"",@"SHT_NOTE"
	.sectionflags	@"SHF_NOTE_NV_TKINFO"
	.tkinfo
        /*0018*/ 	.word	0x00000002
        /*0030*/ 	.string	""
        /*0030*/ 	.string	"ptxas"
        /*0030*/ 	.string	"Cuda compilation tools, release 13.0, V13.0.88"
        /*0030*/ 	.string	"Build cuda_13.0.r13.0/compiler.36424714_0"
        /*0030*/ 	.string	"-arch sm_100a -m 64 "



//--------------------- .note.nv.cuinfo           --------------------------
	.section	.note.nv.cuinfo,"",@"SHT_NOTE"
	.sectionflags	@"SHF_NOTE_NV_CUINFO"
        /*0018*/ 	.short	0x0002
        /*001a*/ 	.short	0x0064
        /*001c*/ 	.short	0x0082
	.zero		2


//--------------------- .nv.info                  --------------------------
	.section	.nv.info,"",@"SHT_CUDA_INFO"
	.align	4


	//----- nvinfo : EIATTR_REGCOUNT
	.align		4
        /*0000*/ 	.byte	0x04, 0x2f
        /*0002*/ 	.short	(.L_19 - .L_18)
	.align		4
.L_18:
        /*0004*/ 	.word	index@(_ZN7cutlass13device_kernelINS_4gemm6kernel13GemmUniversalIN4cute5tupleIJiiiiEEENS1_10collective13CollectiveMmaINS1_35MainloopSm100TmaUmmaWarpSpecializedILi12ELi2ELi4ENS5_IJNS4_1CILi1EEESB_SB_EEEEENS5_IJNSA_ILi64EEENSA_ILi176EEENSA_ILi32EEEEEENS_10bfloat16_tENS5_IJlSB_lEEESI_SJ_NS4_8TiledMMAINS4_8MMA_AtomIJNS4_20SM100_MMA_F16BF16_SSISI_SI_fLi64ELi176ELNS4_4UMMA5MajorE0ELSO_0ELNSN_7ScaleInE0ELSP_0EEEEEENS4_6LayoutISC_NS5_IJNSA_ILi0EEEST_ST_EEEEENS5_IJNS4_10UnderscoreESW_SW_EEEEENS4_13SM90_TMA_LOADENS4_14ComposedLayoutINS4_7SwizzleILi2ELi4ELi3EEENS4_18smem_ptr_flag_bitsILi16EEENSS_INS5_IJNSA_ILi8EEESG_EEENS5_IJSG_SB_EEEEEEEvNS4_8identityESZ_S19_vS1A_EENS_8epilogue10collective18CollectiveEpilogueINS1C_23Sm100TmaWarpSpecializedILi2ELi1ELi88ELb1ELb0EEEJSH_NS5_IJNSS_ISE_SB_EENSS_ISF_SB_EEEEESI_SJ_SI_SJ_NS1C_6fusion15FusionCallbacksIS1G_NS1K_17LinearCombinationISI_fSI_fLNS_15FloatRoundStyleE2EEESH_S1J_JEEENS4_5SM1004TMEM4LOAD26SM100_TMEM_LOAD_16dp256b2xESZ_NS10_INS11_ILi1ELi4ELi3EEES14_NSS_INS5_IJS15_NSA_ILi16EEEEEENS5_IJS1V_SB_EEEEEEENS4_17SM75_U32x4_LDSM_NENS4_14SM90_TMA_STOREES1Z_NS4_17SM90_U32x4_STSM_NENS4_39AutoVectorizingCopyWithAssumedAlignmentILi128EEEEEEvvEEEEvNT_6ParamsE)
        /*0008*/ 	.word	0x000000f7


	//----- nvinfo : EIATTR_FRAME_SIZE
	.align		4
.L_19:
        /*000c*/ 	.byte	0x04, 0x11
        /*000e*/ 	.short	(.L_21 - .L_20)
	.align		4
.L_20:
        /*0010*/ 	.word	index@($__internal_2_$__cuda_sm10x_tcgen05_guardrail_trap_unallocated_columns_being_dealloced)
        /*0014*/ 	.word	0x00000000


	//----- nvinfo : EIATTR_FRAME_SIZE
	.align		4
.L_21:
        /*0018*/ 	.byte	0x04, 0x11
        /*001a*/ 	.short	(.L_23 - .L_22)
	.align		4
.L_22:
        /*001c*/ 	.word	index@($__internal_1_$__cuda_sm10x_tcgen05_guardrail_trap_phase_invalid_during_alloc)
        /*0020*/ 	.word	0x00000000


	//----- nvinfo : EIATTR_FRAME_SIZE
	.align		4
.L_23:
        /*0024*/ 	.byte	0x04, 0x11
        /*0026*/ 	.short	(.L_25 - .L_24)
	.align		4
.L_24:
        /*0028*/ 	.word	index@($__internal_0_$__cuda_sm10x_tcgen05_guardrail_trap_col_being_dealloced_not_returned_by_alloc)
        /*002c*/ 	.word	0x00000000


	//----- nvinfo : EIATTR_FRAME_SIZE
	.align		4
.L_25:
        /*0030*/ 	.byte	0x04, 0x11
        /*0032*/ 	.short	(.L_27 - .L_26)
	.align		4
.L_26:
        /*0034*/ 	.word	index@(_ZN7cutlass13device_kernelINS_4gemm6kernel13GemmUniversalIN4cute5tupleIJiiiiEEENS1_10collective13CollectiveMmaINS1_35MainloopSm100TmaUmmaWarpSpecializedILi12ELi2ELi4ENS5_IJNS4_1CILi1EEESB_SB_EEEEENS5_IJNSA_ILi64EEENSA_ILi176EEENSA_ILi32EEEEEENS_10bfloat16_tENS5_IJlSB_lEEESI_SJ_NS4_8TiledMMAINS4_8MMA_AtomIJNS4_20SM100_MMA_F16BF16_SSISI_SI_fLi64ELi176ELNS4_4UMMA5MajorE0ELSO_0ELNSN_7ScaleInE0ELSP_0EEEEEENS4_6LayoutISC_NS5_IJNSA_ILi0EEEST_ST_EEEEENS5_IJNS4_10UnderscoreESW_SW_EEEEENS4_13SM90_TMA_LOADENS4_14ComposedLayoutINS4_7SwizzleILi2ELi4ELi3EEENS4_18smem_ptr_flag_bitsILi16EEENSS_INS5_IJNSA_ILi8EEESG_EEENS5_IJSG_SB_EEEEEEEvNS4_8identityESZ_S19_vS1A_EENS_8epilogue10collective18CollectiveEpilogueINS1C_23Sm100TmaWarpSpecializedILi2ELi1ELi88ELb1ELb0EEEJSH_NS5_IJNSS_ISE_SB_EENSS_ISF_SB_EEEEESI_SJ_SI_SJ_NS1C_6fusion15FusionCallbacksIS1G_NS1K_17LinearCombinationISI_fSI_fLNS_15FloatRoundStyleE2EEESH_S1J_JEEENS4_5SM1004TMEM4LOAD26SM100_TMEM_LOAD_16dp256b2xESZ_NS10_INS11_ILi1ELi4ELi3EEES14_NSS_INS5_IJS15_NSA_ILi16EEEEEENS5_IJS1V_SB_EEEEEEENS4_17SM75_U32x4_LDSM_NENS4_14SM90_TMA_STOREES1Z_NS4_17SM90_U32x4_STSM_NENS4_39AutoVectorizingCopyWithAssumedAlignmentILi128EEEEEEvvEEEEvNT_6ParamsE)
        /*0038*/ 	.word	0x00000000


	//----- nvinfo : EIATTR_MIN_STACK_SIZE
	.align		4
.L_27:
        /*003c*/ 	.byte	0x04, 0x12
        /*003e*/ 	.short	(.L_29 - .L_28)
	.align		4
.L_28:
        /*0040*/ 	.word	index@(_ZN7cutlass13device_kernelINS_4gemm6kernel13GemmUniversalIN4cute5tupleIJiiiiEEENS1_10collective13CollectiveMmaINS1_35MainloopSm100TmaUmmaWarpSpecializedILi12ELi2ELi4ENS5_IJNS4_1CILi1EEESB_SB_EEEEENS5_IJNSA_ILi64EEENSA_ILi176EEENSA_ILi32EEEEEENS_10bfloat16_tENS5_IJlSB_lEEESI_SJ_NS4_8TiledMMAINS4_8MMA_AtomIJNS4_20SM100_MMA_F16BF16_SSISI_SI_fLi64ELi176ELNS4_4UMMA5MajorE0ELSO_0ELNSN_7ScaleInE0ELSP_0EEEEEENS4_6LayoutISC_NS5_IJNSA_ILi0EEEST_ST_EEEEENS5_IJNS4_10UnderscoreESW_SW_EEEEENS4_13SM90_TMA_LOADENS4_14ComposedLayoutINS4_7SwizzleILi2ELi4ELi3EEENS4_18smem_ptr_flag_bitsILi16EEENSS_INS5_IJNSA_ILi8EEESG_EEENS5_IJSG_SB_EEEEEEEvNS4_8identityESZ_S19_vS1A_EENS_8epilogue10collective18CollectiveEpilogueINS1C_23Sm100TmaWarpSpecializedILi2ELi1ELi88ELb1ELb0EEEJSH_NS5_IJNSS_ISE_SB_EENSS_ISF_SB_EEEEESI_SJ_SI_SJ_NS1C_6fusion15FusionCallbacksIS1G_NS1K_17LinearCombinationISI_fSI_fLNS_15FloatRoundStyleE2EEESH_S1J_JEEENS4_5SM1004TMEM4LOAD26SM100_TMEM_LOAD_16dp256b2xESZ_NS10_INS11_ILi1ELi4ELi3EEES14_NSS_INS5_IJS15_NSA_ILi16EEEEEENS5_IJS1V_SB_EEEEEEENS4_17SM75_U32x4_LDSM_NENS4_14SM90_TMA_STOREES1Z_NS4_17SM90_U32x4_STSM_NENS4_39AutoVectorizingCopyWithAssumedAlignmentILi128EEEEEEvvEEEEvNT_6ParamsE)
        /*0044*/ 	.word	0x00000000
.L_29:


//--------------------- .nv.compat                --------------------------
	.section	.nv.compat,"",@"SHT_CUDA_COMPAT_INFO"
	.align	4
        /*0000*/ 	.byte	0x02, 0x09, 0x01, 0x00, 0x02, 0x02, 0x02, 0x00, 0x02, 0x05, 0x05, 0x00, 0x03, 0x07, 0x01, 0x01
        /*0010*/ 	.byte	0x02, 0x03, 0x01, 0x00, 0x02, 0x06, 0x01, 0x00, 0x04, 0x0b, 0x08, 0x00, 0x09, 0x00, 0x00, 0x00
        /*0020*/ 	.byte	0x00, 0x00, 0x00, 0x00


//--------------------- .nv.info._ZN7cutlass13device_kernelINS_4gemm6kernel13GemmUniversalIN4cute5tupleIJiiiiEEENS1_10collective13CollectiveMmaINS1_35MainloopSm100TmaUmmaWarpSpecializedILi12ELi2ELi4ENS5_IJNS4_1CILi1EEESB_SB_EEEEENS5_IJNSA_ILi64EEENSA_ILi176EEENSA_ILi32EEEEEENS_10bfloat16_tENS5_IJlSB_lEEESI_SJ_NS4_8TiledMMAINS4_8MMA_AtomIJNS4_20SM100_MMA_F16BF16_SSISI_SI_fLi64ELi176ELNS4_4UMMA5MajorE0ELSO_0ELNSN_7ScaleInE0ELSP_0EEEEEENS4_6LayoutISC_NS5_IJNSA_ILi0EEEST_ST_EEEEENS5_IJNS4_10UnderscoreESW_SW_EEEEENS4_13SM90_TMA_LOADENS4_14ComposedLayoutINS4_7SwizzleILi2ELi4ELi3EEENS4_18smem_ptr_flag_bitsILi16EEENSS_INS5_IJNSA_ILi8EEESG_EEENS5_IJSG_SB_EEEEEEEvNS4_8identityESZ_S19_vS1A_EENS_8epilogue10collective18CollectiveEpilogueINS1C_23Sm100TmaWarpSpecializedILi2ELi1ELi88ELb1ELb0EEEJSH_NS5_IJNSS_ISE_SB_EENSS_ISF_SB_EEEEESI_SJ_SI_SJ_NS1C_6fusion15FusionCallbacksIS1G_NS1K_17LinearCombinationISI_fSI_fLNS_15FloatRoundStyleE2EEESH_S1J_JEEENS4_5SM1004TMEM4LOAD26SM100_TMEM_LOAD_16dp256b2xESZ_NS10_INS11_ILi1ELi4ELi3EEES14_NSS_INS5_IJS15_NSA_ILi16EEEEEENS5_IJS1V_SB_EEEEEEENS4_17SM75_U32x4_LDSM_NENS4_14SM90_TMA_STOREES1Z_NS4_17SM90_U32x4_STSM_NENS4_39AutoVectorizingCopyWithAssumedAlignmentILi128EEEEEEvvEEEEvNT_6ParamsE --------------------------
	.section	.nv.info._ZN7cutlass13device_kernelINS_4gemm6kernel13GemmUniversalIN4cute5tupleIJiiiiEEENS1_10collective13CollectiveMmaINS1_35MainloopSm100TmaUmmaWarpSpecializedILi12ELi2ELi4ENS5_IJNS4_1CILi1EEESB_SB_EEEEENS5_IJNSA_ILi64EEENSA_ILi176EEENSA_ILi32EEEEEENS_10bfloat16_tENS5_IJlSB_lEEESI_SJ_NS4_8TiledMMAINS4_8MMA_AtomIJNS4_20SM100_MMA_F16BF16_SSISI_SI_fLi64ELi176ELNS4_4UMMA5MajorE0ELSO_0ELNSN_7ScaleInE0ELSP_0EEEEEENS4_6LayoutISC_NS5_IJNSA_ILi0EEEST_ST_EEEEENS5_IJNS4_10UnderscoreESW_SW_EEEEENS4_13SM90_TMA_LOADENS4_14ComposedLayoutINS4_7SwizzleILi2ELi4ELi3EEENS4_18smem_ptr_flag_bitsILi16EEENSS_INS5_IJNSA_ILi8EEESG_EEENS5_IJSG_SB_EEEEEEEvNS4_8identityESZ_S19_vS1A_EENS_8epilogue10collective18CollectiveEpilogueINS1C_23Sm100TmaWarpSpecializedILi2ELi1ELi88ELb1ELb0EEEJSH_NS5_IJNSS_ISE_SB_EENSS_ISF_SB_EEEEESI_SJ_SI_SJ_NS1C_6fusion15FusionCallbacksIS1G_NS1K_17LinearCombinationISI_fSI_fLNS_15FloatRoundStyleE2EEESH_S1J_JEEENS4_5SM1004TMEM4LOAD26SM100_TMEM_LOAD_16dp256b2xESZ_NS10_INS11_ILi1ELi4ELi3EEES14_NSS_INS5_IJS15_NSA_ILi16EEEEEENS5_IJS1V_SB_EEEEEEENS4_17SM75_U32x4_LDSM_NENS4_14SM90_TMA_STOREES1Z_NS4_17SM90_U32x4_STSM_NENS4_39AutoVectorizingCopyWithAssumedAlignmentILi128EEEEEEvvEEEEvNT_6ParamsE,"",@"SHT_CUDA_INFO"
	.sectionflags	@""
	.align	4


	//----- nvinfo : EIATTR_CUDA_API_VERSION
	.align		4
        /*0000*/ 	.byte	0x04, 0x37
        /*0002*/ 	.short	(.L_31 - .L_30)
.L_30:
        /*0004*/ 	.word	0x00000082


	//----- nvinfo : EIATTR_KPARAM_INFO
	.align		4
.L_31:
        /*0008*/ 	.byte	0x04, 0x17
        /*000a*/ 	.short	(.L_33 - .L_32)
.L_32:
        /*000c*/ 	.word	0x00000000
        /*0010*/ 	.short	0x0000
        /*0012*/ 	.short	0x0000
        /*0014*/ 	.byte	0x00, 0xf0, 0x01, 0x20


	//----- nvinfo : EIATTR_AT_ENTRY_FRAGMENTS
	.align		4
.L_33:
        /*0018*/ 	.byte	0x04, 0x4f
        /*001a*/ 	.short	(.L_35 - .L_34)


	//   ....[0]....
.L_34:
        /*001c*/ 	.word	0x00000006


	//----- nvinfo : EIATTR_RESERVED_SMEM_USED
	.align		4
.L_35:
        /*0020*/ 	.byte	0x01, 0x41
	.zero		2


	//----- nvinfo : EIATTR_SPARSE_MMA_MASK
	.align		4
        /*0024*/ 	.byte	0x03, 0x50
        /*0026*/ 	.short	0x0000


	//----- nvinfo : EIATTR_TCGEN05_1CTA_USED
	.align		4
        /*0028*/ 	.byte	0x01, 0x51
	.zero		2


	//----- nvinfo : EIATTR_MAXREG_COUNT
	.align		4
        /*002c*/ 	.byte	0x03, 0x1b
        /*002e*/ 	.short	0x00ff


	//----- nvinfo : EIATTR_NUM_BARRIERS
	.align		4
        /*0030*/ 	.byte	0x02, 0x4c
        /*0032*/ 	.byte	0x07
	.zero		1


	//----- nvinfo : EIATTR_EXTERNS
	.align		4
        /*0034*/ 	.byte	0x04, 0x0f
        /*0036*/ 	.short	(.L_37 - .L_36)


	//   ....[0]....
	.align		4
.L_36:
        /*0038*/ 	.word	index@(__assertfail)


	//----- nvinfo : EIATTR_MERCURY_ISA_VERSION
	.align		4
.L_37:
        /*003c*/ 	.byte	0x03, 0x5f
        /*003e*/ 	.short	0x0101


	//----- nvinfo : EIATTR_INT_WARP_WIDE_INSTR_OFFSETS
	.align		4
        /*0040*/ 	.byte	0x04, 0x31
        /*0042*/ 	.short	(.L_39 - .L_38)


	//   ....[0]....
.L_38:
        /*0044*/ 	.word	0x00001ee0


	//   ....[1]....
        /*0048*/ 	.word	0x00003d20


	//   ....[2]....
        /*004c*/ 	.word	0x00003d40


	//   ....[3]....
        /*0050*/ 	.word	0x00003d70


	//   ....[4]....
        /*0054*/ 	.word	0x00004810


	//   ....[5]....
        /*0058*/ 	.word	0x00004860


	//   ....[6]....
        /*005c*/ 	.word	0x00004880


	//   ....[7]....
        /*0060*/ 	.word	0x000048c0


	//   ....[8]....
        /*0064*/ 	.word	0x00004a70


	//   ....[9]....
        /*0068*/ 	.word	0x00004ae0


	//   ....[10]....
        /*006c*/ 	.word	0x00004b50


	//   ....[11]....
        /*0070*/ 	.word	0x00004cc0


	//   ....[12]....
        /*0074*/ 	.word	0x00004cf0


	//   ....[13]....
        /*0078*/ 	.word	0x00004d10


	//   ....[14]....
        /*007c*/ 	.word	0x00004d30


	//   ....[15]....
        /*0080*/ 	.word	0x00004d60


	//----- nvinfo : EIATTR_COOP_GROUP_MASK_REGIDS
	.align		4
.L_39:
        /*0084*/ 	.byte	0x04, 0x29
        /*0086*/ 	.short	(.L_41 - .L_40)


	//   ....[0]....
.L_40:
        /*0088*/ 	.word	0xffffffff


	//   ....[1]....
        /*008c*/ 	.word	0xffffffff


	//   ....[2]....
        /*0090*/ 	.word	0xffffffff


	//   ....[3]....
        /*0094*/ 	.word	0xffffffff


	//   ....[4]....
        /*0098*/ 	.word	0xffffffff


	//   ....[5]....
        /*009c*/ 	.word	0xffffffff


	//   ....[6]....
        /*00a0*/ 	.word	0xffffffff


	//   ....[7]....
        /*00a4*/ 	.word	0xffffffff


	//   ....[8]....
        /*00a8*/ 	.word	0xffffffff


	//   ....[9]....
        /*00ac*/ 	.word	0xffffffff


	//   ....[10]....
        /*00b0*/ 	.word	0xffffffff


	//   ....[11]....
        /*00b4*/ 	.word	0xffffffff


	//   ....[12]....
        /*00b8*/ 	.word	0xffffffff


	//----- nvinfo : EIATTR_COOP_GROUP_INSTR_OFFSETS
	.align		4
.L_41:
        /*00bc*/ 	.byte	0x04, 0x28
        /*00be*/ 	.short	(.L_43 - .L_42)


	//   ....[0]....
.L_42:
        /*00c0*/ 	.word	0x00000090


	//   ....[1]....
        /*00c4*/ 	.word	0x000004d0


	//   ....[2]....
        /*00c8*/ 	.word	0x00000770


	//   ....[3]....
        /*00cc*/ 	.word	0x000008d0


	//   ....[4]....
        /*00d0*/ 	.word	0x000009d0


	//   ....[5]....
        /*00d4*/ 	.word	0x00000b40


	//   ....[6]....
        /*00d8*/ 	.word	0x00000ce0


	//   ....[7]....
        /*00dc*/ 	.word	0x00001dc0


	//   ....[8]....
        /*00e0*/ 	.word	0x00003020


	//   ....[9]....
        /*00e4*/ 	.word	0x00003230


	//   ....[10]....
        /*00e8*/ 	.word	0x00003260


	//   ....[11]....
        /*00ec*/ 	.word	0x00003c00


	//   ....[12]....
        /*00f0*/ 	.word	0x00003e30


	//----- nvinfo : EIATTR_VRC_CTA_INIT_COUNT
	.align		4
.L_43:
        /*00f4*/ 	.byte	0x02, 0x4a
        /*00f6*/ 	.byte	0x80
	.zero		1


	//----- nvinfo : EIATTR_SYSCALL_OFFSETS
	.align		4
        /*00f8*/ 	.byte	0x04, 0x46
        /*00fa*/ 	.short	(.L_45 - .L_44)


	//   ....[0]....
.L_44:
        /*00fc*/ 	.word	0x00005870


	//   ....[1]....
        /*0100*/ 	.word	0x00005960


	//   ....[2]....
        /*0104*/ 	.word	0x00006340


	//   ....[3]....
        /*0108*/ 	.word	0x000064b0


	//   ....[4]....
        /*010c*/ 	.word	0x00006620


	//   ....[5]....
        /*0110*/ 	.word	0x00006790


	//   ....[6]....
        /*0114*/ 	.word	0x00006900


	//   ....[7]....
        /*0118*/ 	.word	0x00006a70


	//   ....[8]....
        /*011c*/ 	.word	0x00006be0


	//   ....[9]....
        /*0120*/ 	.word	0x00006d50


	//   ....[10]....
        /*0124*/ 	.word	0x00006ec0


	//   ....[11]....
        /*0128*/ 	.word	0x00007030


	//   ....[12]....
        /*012c*/ 	.word	0x000071a0


	//----- nvinfo : EIATTR_MBARRIER_INSTR_OFFSETS
	.align		4
.L_45:
        /*0130*/ 	.byte	0x04, 0x39
        /*0132*/ 	.short	(.L_47 - .L_46)


	//   ....[0]....
.L_46:
        /*0134*/ 	.word	0x000005d0
        /*0138*/ 	.word	0x000000ff
        /*013c*/ 	.word	0x00000000
        /*0140*/ 	.short	0x0100
        /*0142*/ 	.byte	0x05
	.zero		1


	//   ....[1]....
        /*0144*/ 	.word	0x000005e0
        /*0148*/ 	.word	0x000000ff
        /*014c*/ 	.word	0x00000060
        /*0150*/ 	.short	0x0100
        /*0152*/ 	.byte	0x05
	.zero		1


	//   ....[2]....
        /*0154*/ 	.word	0x000005f0
        /*0158*/ 	.word	0x000000ff
        /*015c*/ 	.word	0x00000008
        /*0160*/ 	.short	0x0100
        /*0162*/ 	.byte	0x05
	.zero		1


	//   ....[3]....
        /*0164*/ 	.word	0x00000600
        /*0168*/ 	.word	0x000000ff
        /*016c*/ 	.word	0x00000068
        /*0170*/ 	.short	0x0100
        /*0172*/ 	.byte	0x05
	.zero		1


	//   ....[4]....
        /*0174*/ 	.word	0x00000610
        /*0178*/ 	.word	0x000000ff
        /*017c*/ 	.word	0x00000010
        /*0180*/ 	.short	0x0100
        /*0182*/ 	.byte	0x05
	.zero		1


	//   ....[5]....
        /*0184*/ 	.word	0x00000620
        /*0188*/ 	.word	0x000000ff
        /*018c*/ 	.word	0x00000070
        /*0190*/ 	.short	0x0100
        /*0192*/ 	.byte	0x05
	.zero		1


	//   ....[6]....
        /*0194*/ 	.word	0x00000630
        /*0198*/ 	.word	0x000000ff
        /*019c*/ 	.word	0x00000018
        /*01a0*/ 	.short	0x0100
        /*01a2*/ 	.byte	0x05
	.zero		1


	//   ....[7]....
        /*01a4*/ 	.word	0x00000640
        /*01a8*/ 	.word	0x000000ff
        /*01ac*/ 	.word	0x00000078
        /*01b0*/ 	.short	0x0100
        /*01b2*/ 	.byte	0x05
	.zero		1


	//   ....[8]....
        /*01b4*/ 	.word	0x00000650
        /*01b8*/ 	.word	0x000000ff
        /*01bc*/ 	.word	0x00000020
        /*01c0*/ 	.short	0x0100
        /*01c2*/ 	.byte	0x05
	.zero		1


	//   ....[9]....
        /*01c4*/ 	.word	0x00000660
        /*01c8*/ 	.word	0x000000ff
        /*01cc*/ 	.word	0x00000080
        /*01d0*/ 	.short	0x0100
        /*01d2*/ 	.byte	0x05
	.zero		1


	//   ....[10]....
        /*01d4*/ 	.word	0x00000670
        /*01d8*/ 	.word	0x000000ff
        /*01dc*/ 	.word	0x00000028
        /*01e0*/ 	.short	0x0100
        /*01e2*/ 	.byte	0x05
	.zero		1


	//   ....[11]....
        /*01e4*/ 	.word	0x00000680
        /*01e8*/ 	.word	0x000000ff
        /*01ec*/ 	.word	0x00000088
        /*01f0*/ 	.short	0x0100
        /*01f2*/ 	.byte	0x05
	.zero		1


	//   ....[12]....
        /*01f4*/ 	.word	0x00000690
        /*01f8*/ 	.word	0x000000ff
        /*01fc*/ 	.word	0x00000030
        /*0200*/ 	.short	0x0100
        /*0202*/ 	.byte	0x05
	.zero		1


	//   ....[13]....
        /*0204*/ 	.word	0x000006a0
        /*0208*/ 	.word	0x000000ff
        /*020c*/ 	.word	0x00000090
        /*0210*/ 	.short	0x0100
        /*0212*/ 	.byte	0x05
	.zero		1


	//   ....[14]....
        /*0214*/ 	.word	0x000006b0
        /*0218*/ 	.word	0x000000ff
        /*021c*/ 	.word	0x00000038
        /*0220*/ 	.short	0x0100
        /*0222*/ 	.byte	0x05
	.zero		1


	//   ....[15]....
        /*0224*/ 	.word	0x000006c0
        /*0228*/ 	.word	0x000000ff
        /*022c*/ 	.word	0x00000098
        /*0230*/ 	.short	0x0100
        /*0232*/ 	.byte	0x05
	.zero		1


	//   ....[16]....
        /*0234*/ 	.word	0x000006d0
        /*0238*/ 	.word	0x000000ff
        /*023c*/ 	.word	0x00000040
        /*0240*/ 	.short	0x0100
        /*0242*/ 	.byte	0x05
	.zero		1


	//   ....[17]....
        /*0244*/ 	.word	0x000006e0
        /*0248*/ 	.word	0x000000ff
        /*024c*/ 	.word	0x000000a0
        /*0250*/ 	.short	0x0100
        /*0252*/ 	.byte	0x05
	.zero		1


	//   ....[18]....
        /*0254*/ 	.word	0x000006f0
        /*0258*/ 	.word	0x000000ff
        /*025c*/ 	.word	0x00000048
        /*0260*/ 	.short	0x0100
        /*0262*/ 	.byte	0x05
	.zero		1


	//   ....[19]....
        /*0264*/ 	.word	0x00000700
        /*0268*/ 	.word	0x000000ff
        /*026c*/ 	.word	0x000000a8
        /*0270*/ 	.short	0x0100
        /*0272*/ 	.byte	0x05
	.zero		1


	//   ....[20]....
        /*0274*/ 	.word	0x00000710
        /*0278*/ 	.word	0x000000ff
        /*027c*/ 	.word	0x00000050
        /*0280*/ 	.short	0x0100
        /*0282*/ 	.byte	0x05
	.zero		1


	//   ....[21]....
        /*0284*/ 	.word	0x00000720
        /*0288*/ 	.word	0x000000ff
        /*028c*/ 	.word	0x000000b0
        /*0290*/ 	.short	0x0100
        /*0292*/ 	.byte	0x05
	.zero		1


	//   ....[22]....
        /*0294*/ 	.word	0x00000730
        /*0298*/ 	.word	0x000000ff
        /*029c*/ 	.word	0x00000058
        /*02a0*/ 	.short	0x0100
        /*02a2*/ 	.byte	0x05
	.zero		1


	//   ....[23]....
        /*02a4*/ 	.word	0x00000740
        /*02a8*/ 	.word	0x000000ff
        /*02ac*/ 	.word	0x000000b8
        /*02b0*/ 	.short	0x0100
        /*02b2*/ 	.byte	0x05
	.zero		1


	//   ....[24]....
        /*02b4*/ 	.word	0x00000880
        /*02b8*/ 	.word	0x000000ff
        /*02bc*/ 	.word	0x000000c0
        /*02c0*/ 	.short	0x0100
        /*02c2*/ 	.byte	0x06
	.zero		1


	//   ....[25]....
        /*02c4*/ 	.word	0x00000890
        /*02c8*/ 	.word	0x000000ff
        /*02cc*/ 	.word	0x000000d0
        /*02d0*/ 	.short	0x0100
        /*02d2*/ 	.byte	0x06
	.zero		1


	//   ....[26]....
        /*02d4*/ 	.word	0x000008a0
        /*02d8*/ 	.word	0x000000ff
        /*02dc*/ 	.word	0x000000c8
        /*02e0*/ 	.short	0x0100
        /*02e2*/ 	.byte	0x06
	.zero		1


	//   ....[27]....
        /*02e4*/ 	.word	0x000008b0
        /*02e8*/ 	.word	0x000000ff
        /*02ec*/ 	.word	0x000000d8
        /*02f0*/ 	.short	0x0100
        /*02f2*/ 	.byte	0x06
	.zero		1


	//   ....[28]....
        /*02f4*/ 	.word	0x000009a0
        /*02f8*/ 	.word	0x000000ff
        /*02fc*/ 	.word	0x000000e0
        /*0300*/ 	.short	0x0100
        /*0302*/ 	.byte	0x05
	.zero		1


	//   ....[29]....
        /*0304*/ 	.word	0x000009b0
        /*0308*/ 	.word	0x000000ff
        /*030c*/ 	.word	0x000000e8
        /*0310*/ 	.short	0x0100
        /*0312*/ 	.byte	0x05
	.zero		1


	//   ....[30]....
        /*0314*/ 	.word	0x00000af0
        /*0318*/ 	.word	0x000000ff
        /*031c*/ 	.word	0x000000f0
        /*0320*/ 	.short	0x0100
        /*0322*/ 	.byte	0x05
	.zero		1


	//   ....[31]....
        /*0324*/ 	.word	0x00000b00
        /*0328*/ 	.word	0x000000ff
        /*032c*/ 	.word	0x00000100
        /*0330*/ 	.short	0x0100
        /*0332*/ 	.byte	0x05
	.zero		1


	//   ....[32]....
        /*0334*/ 	.word	0x00000b10
        /*0338*/ 	.word	0x000000ff
        /*033c*/ 	.word	0x000000f8
        /*0340*/ 	.short	0x0100
        /*0342*/ 	.byte	0x05
	.zero		1


	//   ....[33]....
        /*0344*/ 	.word	0x00000b20
        /*0348*/ 	.word	0x000000ff
        /*034c*/ 	.word	0x00000108
        /*0350*/ 	.short	0x0100
        /*0352*/ 	.byte	0x05
	.zero		1


	//   ....[34]....
        /*0354*/ 	.word	0x00000c50
        /*0358*/ 	.word	0x000000ff
        /*035c*/ 	.word	0x00000110
        /*0360*/ 	.short	0x0100
        /*0362*/ 	.byte	0x06
	.zero		1


	//   ....[35]....
        /*0364*/ 	.word	0x00000c60
        /*0368*/ 	.word	0x000000ff
        /*036c*/ 	.word	0x00000130
        /*0370*/ 	.short	0x0100
        /*0372*/ 	.byte	0x06
	.zero		1


	//   ....[36]....
        /*0374*/ 	.word	0x00000c70
        /*0378*/ 	.word	0x000000ff
        /*037c*/ 	.word	0x00000118
        /*0380*/ 	.short	0x0100
        /*0382*/ 	.byte	0x06
	.zero		1


	//   ....[37]....
        /*0384*/ 	.word	0x00000c80
        /*0388*/ 	.word	0x000000ff
        /*038c*/ 	.word	0x00000138
        /*0390*/ 	.short	0x0100
        /*0392*/ 	.byte	0x06
	.zero		1


	//   ....[38]....
        /*0394*/ 	.word	0x00000c90
        /*0398*/ 	.word	0x000000ff
        /*039c*/ 	.word	0x00000120
        /*03a0*/ 	.short	0x0100
        /*03a2*/ 	.byte	0x06
	.zero		1


	//   ....[39]....
        /*03a4*/ 	.word	0x00000ca0
        /*03a8*/ 	.word	0x000000ff
        /*03ac*/ 	.word	0x00000140
        /*03b0*/ 	.short	0x0100
        /*03b2*/ 	.byte	0x06
	.zero		1


	//   ....[40]....
        /*03b4*/ 	.word	0x00000cb0
        /*03b8*/ 	.word	0x000000ff
        /*03bc*/ 	.word	0x00000128
        /*03c0*/ 	.short	0x0100
        /*03c2*/ 	.byte	0x06
	.zero		1


	//   ....[41]....
        /*03c4*/ 	.word	0x00000cc0
        /*03c8*/ 	.word	0x000000ff
        /*03cc*/ 	.word	0x00000148
        /*03d0*/ 	.short	0x0100
        /*03d2*/ 	.byte	0x06
	.zero		1


	//   ....[42]....
        /*03d4*/ 	.word	0x00000db0
        /*03d8*/ 	.word	0x000000ff
        /*03dc*/ 	.word	0x00000150
        /*03e0*/ 	.short	0x0100
        /*03e2*/ 	.byte	0x05
	.zero		1


	//   ....[43]....
        /*03e4*/ 	.word	0x00000dc0
        /*03e8*/ 	.word	0x000000ff
        /*03ec*/ 	.word	0x00000160
        /*03f0*/ 	.short	0x0100
        /*03f2*/ 	.byte	0x05
	.zero		1


	//   ....[44]....
        /*03f4*/ 	.word	0x00000dd0
        /*03f8*/ 	.word	0x000000ff
        /*03fc*/ 	.word	0x00000158
        /*0400*/ 	.short	0x0100
        /*0402*/ 	.byte	0x05
	.zero		1


	//   ....[45]....
        /*0404*/ 	.word	0x00000de0
        /*0408*/ 	.word	0x000000ff
        /*040c*/ 	.word	0x00000168
        /*0410*/ 	.short	0x0100
        /*0412*/ 	.byte	0x05
	.zero		1


	//   ....[46]....
        /*0414*/ 	.word	0x000016c0
        /*0418*/ 	.word	0x00000003
        /*041c*/ 	.word	0x00000160
        /*0420*/ 	.short	0x010a
        /*0422*/ 	.byte	0xff
	.zero		1


	//   ....[47]....
        /*0424*/ 	.word	0x000016f0
        /*0428*/ 	.word	0x00000003
        /*042c*/ 	.word	0x00000150
        /*0430*/ 	.short	0x0101
        /*0432*/ 	.byte	0xff
	.zero		1


	//   ....[48]....
        /*0434*/ 	.word	0x000017c0
        /*0438*/ 	.word	0x000000ff
        /*043c*/ 	.word	0x00000060
        /*0440*/ 	.short	0x010a
        /*0442*/ 	.byte	0x05
	.zero		1


	//   ....[49]....
        /*0444*/ 	.word	0x00001860
        /*0448*/ 	.word	0x000000ff
        /*044c*/ 	.word	0x00000060
        /*0450*/ 	.short	0x010a
        /*0452*/ 	.byte	0x21
	.zero		1


	//   ....[50]....
        /*0454*/ 	.word	0x000019b0
        /*0458*/ 	.word	0x000000ff
        /*045c*/ 	.word	0x00000060
        /*0460*/ 	.short	0x010a
        /*0462*/ 	.byte	0x08
	.zero		1


	//   ....[51]....
        /*0464*/ 	.word	0x00001ac0
        /*0468*/ 	.word	0x000000ff
        /*046c*/ 	.word	0x000000e8
        /*0470*/ 	.short	0x0101
        /*0472*/ 	.byte	0x04
	.zero		1


	//   ....[52]....
        /*0474*/ 	.word	0x00001ae0
        /*0478*/ 	.word	0x000000ff
        /*047c*/ 	.word	0x00000060
        /*0480*/ 	.short	0x010a
        /*0482*/ 	.byte	0x05
	.zero		1


	//   ....[53]....
        /*0484*/ 	.word	0x00001b60
        /*0488*/ 	.word	0x000000ff
        /*048c*/ 	.word	0x00000060
        /*0490*/ 	.short	0x010a
        /*0492*/ 	.byte	0x11
	.zero		1


	//   ....[54]....
        /*0494*/ 	.word	0x00001cb0
        /*0498*/ 	.word	0x000000ff
        /*049c*/ 	.word	0x00000060
        /*04a0*/ 	.short	0x010a
        /*04a2*/ 	.byte	0x08
	.zero		1


	//   ....[55]....
        /*04a4*/ 	.word	0x00001df0
        /*04a8*/ 	.word	0x00000002
        /*04ac*/ 	.word	0x000000f0
        /*04b0*/ 	.short	0x010a
        /*04b2*/ 	.byte	0xff
	.zero		1


	//   ....[56]....
        /*04b4*/ 	.word	0x00001eb0
        /*04b8*/ 	.word	0x00000002
        /*04bc*/ 	.word	0x00000000
        /*04c0*/ 	.short	0x0101
        /*04c2*/ 	.byte	0xff
	.zero		1


	//   ....[57]....
        /*04c4*/ 	.word	0x00002410
        /*04c8*/ 	.word	0x000000ff
        /*04cc*/ 	.word	0x00000000
        /*04d0*/ 	.short	0x010a
        /*04d2*/ 	.byte	0x05
	.zero		1


	//   ....[58]....
        /*04d4*/ 	.word	0x000024a0
        /*04d8*/ 	.word	0x000000ff
        /*04dc*/ 	.word	0x00000000
        /*04e0*/ 	.short	0x010a
        /*04e2*/ 	.byte	0x05
	.zero		1


	//   ....[59]....
        /*04e4*/ 	.word	0x00002530
        /*04e8*/ 	.word	0x000000ff
        /*04ec*/ 	.word	0x00000000
        /*04f0*/ 	.short	0x010a
        /*04f2*/ 	.byte	0x05
	.zero		1


	//   ....[60]....
        /*04f4*/ 	.word	0x000025c0
        /*04f8*/ 	.word	0x000000ff
        /*04fc*/ 	.word	0x00000000
        /*0500*/ 	.short	0x010a
        /*0502*/ 	.byte	0x05
	.zero		1


	//   ....[61]....
        /*0504*/ 	.word	0x00002650
        /*0508*/ 	.word	0x000000ff
        /*050c*/ 	.word	0x00000000
        /*0510*/ 	.short	0x010a
        /*0512*/ 	.byte	0x05
	.zero		1


	//   ....[62]....
        /*0514*/ 	.word	0x000026e0
        /*0518*/ 	.word	0x000000ff
        /*051c*/ 	.word	0x00000000
        /*0520*/ 	.short	0x010a
        /*0522*/ 	.byte	0x05
	.zero		1


	//   ....[63]....
        /*0524*/ 	.word	0x00002770
        /*0528*/ 	.word	0x000000ff
        /*052c*/ 	.word	0x00000000
        /*0530*/ 	.short	0x010a
        /*0532*/ 	.byte	0x05
	.zero		1


	//   ....[64]....
        /*0534*/ 	.word	0x00002800
        /*0538*/ 	.word	0x000000ff
        /*053c*/ 	.word	0x00000000
        /*0540*/ 	.short	0x010a
        /*0542*/ 	.byte	0x05
	.zero		1


	//   ....[65]....
        /*0544*/ 	.word	0x00002890
        /*0548*/ 	.word	0x000000ff
        /*054c*/ 	.word	0x00000000
        /*0550*/ 	.short	0x010a
        /*0552*/ 	.byte	0x05
	.zero		1


	//   ....[66]....
        /*0554*/ 	.word	0x00002920
        /*0558*/ 	.word	0x000000ff
        /*055c*/ 	.word	0x00000000
        /*0560*/ 	.short	0x010a
        /*0562*/ 	.byte	0x05
	.zero		1


	//   ....[67]....
        /*0564*/ 	.word	0x000029b0
        /*0568*/ 	.word	0x000000ff
        /*056c*/ 	.word	0x00000000
        /*0570*/ 	.short	0x010a
        /*0572*/ 	.byte	0x05
	.zero		1


	//   ....[68]....
        /*0574*/ 	.word	0x00002a50
        /*0578*/ 	.word	0x00000000
        /*057c*/ 	.word	0x00000000
        /*0580*/ 	.short	0x010a
        /*0582*/ 	.byte	0xff
	.zero		1


	//   ....[69]....
        /*0584*/ 	.word	0x00002b70
        /*0588*/ 	.word	0x00000000
        /*058c*/ 	.word	0x00000150
        /*0590*/ 	.short	0x010a
        /*0592*/ 	.byte	0xff
	.zero		1


	//   ....[70]....
        /*0594*/ 	.word	0x00002bd0
        /*0598*/ 	.word	0x00000004
        /*059c*/ 	.word	0x00000000
        /*05a0*/ 	.short	0x0101
        /*05a2*/ 	.byte	0xff
	.zero		1


	//   ....[71]....
        /*05a4*/ 	.word	0x00002bf0
        /*05a8*/ 	.word	0x000000ff
        /*05ac*/ 	.word	0x00000100
        /*05b0*/ 	.short	0x010a
        /*05b2*/ 	.byte	0x05
	.zero		1


	//   ....[72]....
        /*05b4*/ 	.word	0x00002d10
        /*05b8*/ 	.word	0x00000000
        /*05bc*/ 	.word	0x000000f0
        /*05c0*/ 	.short	0x010a
        /*05c2*/ 	.byte	0xff
	.zero		1


	//   ....[73]....
        /*05c4*/ 	.word	0x00002e20
        /*05c8*/ 	.word	0x00000000
        /*05cc*/ 	.word	0x00000000
        /*05d0*/ 	.short	0x0101
        /*05d2*/ 	.byte	0xff
	.zero		1


	//   ....[74]....
        /*05d4*/ 	.word	0x00002eb0
        /*05d8*/ 	.word	0x000000ff
        /*05dc*/ 	.word	0x00000100
        /*05e0*/ 	.short	0x0106
        /*05e2*/ 	.byte	0x05
	.zero		1


	//   ....[75]....
        /*05e4*/ 	.word	0x00002ed0
        /*05e8*/ 	.word	0x000000ff
        /*05ec*/ 	.word	0x00000100
        /*05f0*/ 	.short	0x010a
        /*05f2*/ 	.byte	0x05
	.zero		1


	//   ....[76]....
        /*05f4*/ 	.word	0x00002f60
        /*05f8*/ 	.word	0x000000ff
        /*05fc*/ 	.word	0x00000100
        /*0600*/ 	.short	0x0106
        /*0602*/ 	.byte	0x04
	.zero		1


	//   ....[77]....
        /*0604*/ 	.word	0x00002fa0
        /*0608*/ 	.word	0x00000000
        /*060c*/ 	.word	0x00000100
        /*0610*/ 	.short	0x010a
        /*0612*/ 	.byte	0xff
	.zero		1


	//   ....[78]....
        /*0614*/ 	.word	0x000034a0
        /*0618*/ 	.word	0x00000000
        /*061c*/ 	.word	0x000000f0
        /*0620*/ 	.short	0x010a
        /*0622*/ 	.byte	0xff
	.zero		1


	//   ....[79]....
        /*0624*/ 	.word	0x000035b0
        /*0628*/ 	.word	0x00000003
        /*062c*/ 	.word	0x00000000
        /*0630*/ 	.short	0x0101
        /*0632*/ 	.byte	0xff
	.zero		1


	//   ....[80]....
        /*0634*/ 	.word	0x000035c0
        /*0638*/ 	.word	0x000000ff
        /*063c*/ 	.word	0x00000000
        /*0640*/ 	.short	0x010a
        /*0642*/ 	.byte	0x05
	.zero		1


	//   ....[81]....
        /*0644*/ 	.word	0x00003630
        /*0648*/ 	.word	0x000000ff
        /*064c*/ 	.word	0x00000130
        /*0650*/ 	.short	0x010a
        /*0652*/ 	.byte	0x0e
	.zero		1


	//   ....[82]....
        /*0654*/ 	.word	0x00003700
        /*0658*/ 	.word	0x000000ff
        /*065c*/ 	.word	0x00000000
        /*0660*/ 	.short	0x010a
        /*0662*/ 	.byte	0x07
	.zero		1


	//   ....[83]....
        /*0664*/ 	.word	0x00003830
        /*0668*/ 	.word	0x000000ff
        /*066c*/ 	.word	0x00000000
        /*0670*/ 	.short	0x010a
        /*0672*/ 	.byte	0x13
	.zero		1


	//   ....[84]....
        /*0674*/ 	.word	0x00003a30
        /*0678*/ 	.word	0x000000ff
        /*067c*/ 	.word	0x00000000
        /*0680*/ 	.short	0x010a
        /*0682*/ 	.byte	0x05
	.zero		1


	//   ....[85]....
        /*0684*/ 	.word	0x00003ac0
        /*0688*/ 	.word	0x000000ff
        /*068c*/ 	.word	0x00000000
        /*0690*/ 	.short	0x010a
        /*0692*/ 	.byte	0x05
	.zero		1


	//   ....[86]....
        /*0694*/ 	.word	0x00003b50
        /*0698*/ 	.word	0x000000ff
        /*069c*/ 	.word	0x00000000
        /*06a0*/ 	.short	0x010a
        /*06a2*/ 	.byte	0x05
	.zero		1


	//   ....[87]....
        /*06a4*/ 	.word	0x00003be0
        /*06a8*/ 	.word	0x000000ff
        /*06ac*/ 	.word	0x00000000
        /*06b0*/ 	.short	0x010a
        /*06b2*/ 	.byte	0x06
	.zero		1


	//   ....[88]....
        /*06b4*/ 	.word	0x00004020
        /*06b8*/ 	.word	0x00000000
        /*06bc*/ 	.word	0x000000f0
        /*06c0*/ 	.short	0x010a
        /*06c2*/ 	.byte	0xff
	.zero		1


	//   ....[89]....
        /*06c4*/ 	.word	0x00004100
        /*06c8*/ 	.word	0x00000000
        /*06cc*/ 	.word	0x00000000
        /*06d0*/ 	.short	0x0101
        /*06d2*/ 	.byte	0xff
	.zero		1


	//   ....[90]....
        /*06d4*/ 	.word	0x00004420
        /*06d8*/ 	.word	0x000000ff
        /*06dc*/ 	.word	0x000000e8
        /*06e0*/ 	.short	0x010a
        /*06e2*/ 	.byte	0x04
	.zero		1


	//   ....[91]....
        /*06e4*/ 	.word	0x00004600
        /*06e8*/ 	.word	0x000000ff
        /*06ec*/ 	.word	0x000000d0
        /*06f0*/ 	.short	0x010a
        /*06f2*/ 	.byte	0x0d
	.zero		1


	//   ....[92]....
        /*06f4*/ 	.word	0x00004d90
        /*06f8*/ 	.word	0x000000ff
        /*06fc*/ 	.word	0x000000c0
        /*0700*/ 	.short	0x010b
        /*0702*/ 	.byte	0x0d
	.zero		1


	//   ....[93]....
        /*0704*/ 	.word	0x00004df0
        /*0708*/ 	.word	0x000000ff
        /*070c*/ 	.word	0x00000000
        /*0710*/ 	.short	0x0101
        /*0712*/ 	.byte	0x15
	.zero		1


	//   ....[94]....
        /*0714*/ 	.word	0x00004ea0
        /*0718*/ 	.word	0x000000ff
        /*071c*/ 	.word	0x00000000
        /*0720*/ 	.short	0x010a
        /*0722*/ 	.byte	0x04
	.zero		1


	//   ....[95]....
        /*0724*/ 	.word	0x00004f40
        /*0728*/ 	.word	0x00000000
        /*072c*/ 	.word	0x00000000
        /*0730*/ 	.short	0x010a
        /*0732*/ 	.byte	0xff
	.zero		1


	//   ....[96]....
        /*0734*/ 	.word	0x00005280
        /*0738*/ 	.word	0x00000000
        /*073c*/ 	.word	0x000000f0
        /*0740*/ 	.short	0x010a
        /*0742*/ 	.byte	0xff
	.zero		1


	//   ....[97]....
        /*0744*/ 	.word	0x00005390
        /*0748*/ 	.word	0x00000000
        /*074c*/ 	.word	0x00000000
        /*0750*/ 	.short	0x0101
        /*0752*/ 	.byte	0xff
	.zero		1


	//   ....[98]....
        /*0754*/ 	.word	0x00005d90
        /*0758*/ 	.word	0x00000000
        /*075c*/ 	.word	0x000000c0
        /*0760*/ 	.short	0x010a
        /*0762*/ 	.byte	0xff
	.zero		1


	//   ....[99]....
        /*0764*/ 	.word	0x00005df0
        /*0768*/ 	.word	0x000000b0
        /*076c*/ 	.word	0x00000110
        /*0770*/ 	.short	0x010a
        /*0772*/ 	.byte	0xff
	.zero		1


	//   ....[100]....
        /*0774*/ 	.word	0x00005ef0
        /*0778*/ 	.word	0x00000000
        /*077c*/ 	.word	0x000000c0
        /*0780*/ 	.short	0x010a
        /*0782*/ 	.byte	0xff
	.zero		1


	//   ....[101]....
        /*0784*/ 	.word	0x00006220
        /*0788*/ 	.word	0x000000b0
        /*078c*/ 	.word	0x00000110
        /*0790*/ 	.short	0x010a
        /*0792*/ 	.byte	0xff
	.zero		1


	//   ....[102]....
        /*0794*/ 	.word	0x00007560
        /*0798*/ 	.word	0x000000ff
        /*079c*/ 	.word	0x00000000
        /*07a0*/ 	.short	0x0101
        /*07a2*/ 	.byte	0x05
	.zero		1


	//   ....[103]....
        /*07a4*/ 	.word	0x00008be0
        /*07a8*/ 	.word	0x00000000
        /*07ac*/ 	.word	0x00000000
        /*07b0*/ 	.short	0x0101
        /*07b2*/ 	.byte	0xff
	.zero		1


	//   ....[104]....
        /*07b4*/ 	.word	0x00008e80
        /*07b8*/ 	.word	0x00000003
        /*07bc*/ 	.word	0x00000160
        /*07c0*/ 	.short	0x010a
        /*07c2*/ 	.byte	0xff
	.zero		1


	//   ....[105]....
        /*07c4*/ 	.word	0x00008ee0
        /*07c8*/ 	.word	0x00000002
        /*07cc*/ 	.word	0x00000060
        /*07d0*/ 	.short	0x010a
        /*07d2*/ 	.byte	0xff
	.zero		1


	//   ....[106]....
        /*07d4*/ 	.word	0x00008f40
        /*07d8*/ 	.word	0x00000002
        /*07dc*/ 	.word	0x00000060
        /*07e0*/ 	.short	0x010a
        /*07e2*/ 	.byte	0xff
	.zero		1


	//   ....[107]....
        /*07e4*/ 	.word	0x00008f90
        /*07e8*/ 	.word	0x00000002
        /*07ec*/ 	.word	0x000000f0
        /*07f0*/ 	.short	0x010a
        /*07f2*/ 	.byte	0xff
	.zero		1


	//   ....[108]....
        /*07f4*/ 	.word	0x00008ff0
        /*07f8*/ 	.word	0x00000000
        /*07fc*/ 	.word	0x00000000
        /*0800*/ 	.short	0x010a
        /*0802*/ 	.byte	0xff
	.zero		1


	//   ....[109]....
        /*0804*/ 	.word	0x00009050
        /*0808*/ 	.word	0x00000000
        /*080c*/ 	.word	0x00000000
        /*0810*/ 	.short	0x010a
        /*0812*/ 	.byte	0xff
	.zero		1


	//   ....[110]....
        /*0814*/ 	.word	0x000090b0
        /*0818*/ 	.word	0x00000000
        /*081c*/ 	.word	0x00000000
        /*0820*/ 	.short	0x010a
        /*0822*/ 	.byte	0xff
	.zero		1


	//   ....[111]....
        /*0824*/ 	.word	0x00009110
        /*0828*/ 	.word	0x00000000
        /*082c*/ 	.word	0x00000000
        /*0830*/ 	.short	0x010a
        /*0832*/ 	.byte	0xff
	.zero		1


	//   ....[112]....
        /*0834*/ 	.word	0x00009170
        /*0838*/ 	.word	0x00000000
        /*083c*/ 	.word	0x00000000
        /*0840*/ 	.short	0x010a
        /*0842*/ 	.byte	0xff
	.zero		1


	//   ....[113]....
        /*0844*/ 	.word	0x000091d0
        /*0848*/ 	.word	0x00000000
        /*084c*/ 	.word	0x00000000
        /*0850*/ 	.short	0x010a
        /*0852*/ 	.byte	0xff
	.zero		1


	//   ....[114]....
        /*0854*/ 	.word	0x00009230
        /*0858*/ 	.word	0x00000000
        /*085c*/ 	.word	0x00000000
        /*0860*/ 	.short	0x010a
        /*0862*/ 	.byte	0xff
	.zero		1


	//   ....[115]....
        /*0864*/ 	.word	0x00009290
        /*0868*/ 	.word	0x00000000
        /*086c*/ 	.word	0x00000000
        /*0870*/ 	.short	0x010a
        /*0872*/ 	.byte	0xff
	.zero		1


	//   ....[116]....
        /*0874*/ 	.word	0x000092f0
        /*0878*/ 	.word	0x00000000
        /*087c*/ 	.word	0x00000000
        /*0880*/ 	.short	0x010a
        /*0882*/ 	.byte	0xff
	.zero		1


	//   ....[117]....
        /*0884*/ 	.word	0x00009350
        /*0888*/ 	.word	0x00000000
        /*088c*/ 	.word	0x00000000
        /*0890*/ 	.short	0x010a
        /*0892*/ 	.byte	0xff
	.zero		1


	//   ....[118]....
        /*0894*/ 	.word	0x000093b0
        /*0898*/ 	.word	0x00000000
        /*089c*/ 	.word	0x00000000
        /*08a0*/ 	.short	0x010a
        /*08a2*/ 	.byte	0xff
	.zero		1


	//   ....[119]....
        /*08a4*/ 	.word	0x00009400
        /*08a8*/ 	.word	0x00000000
        /*08ac*/ 	.word	0x00000150
        /*08b0*/ 	.short	0x010a
        /*08b2*/ 	.byte	0xff
	.zero		1


	//   ....[120]....
        /*08b4*/ 	.word	0x00009460
        /*08b8*/ 	.word	0x00000000
        /*08bc*/ 	.word	0x00000100
        /*08c0*/ 	.short	0x010a
        /*08c2*/ 	.byte	0xff
	.zero		1


	//   ....[121]....
        /*08c4*/ 	.word	0x000094b0
        /*08c8*/ 	.word	0x00000000
        /*08cc*/ 	.word	0x000000f0
        /*08d0*/ 	.short	0x010a
        /*08d2*/ 	.byte	0xff
	.zero		1


	//   ....[122]....
        /*08d4*/ 	.word	0x00009510
        /*08d8*/ 	.word	0x00000000
        /*08dc*/ 	.word	0x00000100
        /*08e0*/ 	.short	0x010a
        /*08e2*/ 	.byte	0xff
	.zero		1


	//   ....[123]....
        /*08e4*/ 	.word	0x00009560
        /*08e8*/ 	.word	0x00000000
        /*08ec*/ 	.word	0x000000f0
        /*08f0*/ 	.short	0x010a
        /*08f2*/ 	.byte	0xff
	.zero		1


	//   ....[124]....
        /*08f4*/ 	.word	0x000095c0
        /*08f8*/ 	.word	0x00000003
        /*08fc*/ 	.word	0x00000130
        /*0900*/ 	.short	0x010a
        /*0902*/ 	.byte	0xff
	.zero		1


	//   ....[125]....
        /*0904*/ 	.word	0x00009620
        /*0908*/ 	.word	0x00000000
        /*090c*/ 	.word	0x00000000
        /*0910*/ 	.short	0x010a
        /*0912*/ 	.byte	0xff
	.zero		1


	//   ....[126]....
        /*0914*/ 	.word	0x00009680
        /*0918*/ 	.word	0x00000000
        /*091c*/ 	.word	0x00000000
        /*0920*/ 	.short	0x010a
        /*0922*/ 	.byte	0xff
	.zero		1


	//   ....[127]....
        /*0924*/ 	.word	0x000096e0
        /*0928*/ 	.word	0x00000000
        /*092c*/ 	.word	0x00000000
        /*0930*/ 	.short	0x010a
        /*0932*/ 	.byte	0xff
	.zero		1


	//   ....[128]....
        /*0934*/ 	.word	0x00009740
        /*0938*/ 	.word	0x00000000
        /*093c*/ 	.word	0x00000000
        /*0940*/ 	.short	0x010a
        /*0942*/ 	.byte	0xff
	.zero		1


	//   ....[129]....
        /*0944*/ 	.word	0x000097a0
        /*0948*/ 	.word	0x00000000
        /*094c*/ 	.word	0x00000000
        /*0950*/ 	.short	0x010a
        /*0952*/ 	.byte	0xff
	.zero		1


	//   ....[130]....
        /*0954*/ 	.word	0x000097f0
        /*0958*/ 	.word	0x00000000
        /*095c*/ 	.word	0x000000f0
        /*0960*/ 	.short	0x010a
        /*0962*/ 	.byte	0xff
	.zero		1


	//   ....[131]....
        /*0964*/ 	.word	0x00009850
        /*0968*/ 	.word	0x00000000
        /*096c*/ 	.word	0x000000e8
        /*0970*/ 	.short	0x010a
        /*0972*/ 	.byte	0xff
	.zero		1


	//   ....[132]....
        /*0974*/ 	.word	0x000098b0
        /*0978*/ 	.word	0x00000003
        /*097c*/ 	.word	0x000000d0
        /*0980*/ 	.short	0x010a
        /*0982*/ 	.byte	0xff
	.zero		1


	//   ....[133]....
        /*0984*/ 	.word	0x00009910
        /*0988*/ 	.word	0x00000000
        /*098c*/ 	.word	0x00000000
        /*0990*/ 	.short	0x010a
        /*0992*/ 	.byte	0xff
	.zero		1


	//   ....[134]....
        /*0994*/ 	.word	0x00009960
        /*0998*/ 	.word	0x00000000
        /*099c*/ 	.word	0x000000f0
        /*09a0*/ 	.short	0x010a
        /*09a2*/ 	.byte	0xff
	.zero		1


	//   ....[135]....
        /*09a4*/ 	.word	0x000099b0
        /*09a8*/ 	.word	0x00000000
        /*09ac*/ 	.word	0x000000c0
        /*09b0*/ 	.short	0x010a
        /*09b2*/ 	.byte	0xff
	.zero		1


	//   ....[136]....
        /*09b4*/ 	.word	0x00009a00
        /*09b8*/ 	.word	0x000000b0
        /*09bc*/ 	.word	0x00000110
        /*09c0*/ 	.short	0x010a
        /*09c2*/ 	.byte	0xff
	.zero		1


	//----- nvinfo : EIATTR_NUM_MBARRIERS
	.align		4
.L_47:
        /*09c4*/ 	.byte	0x03, 0x38
        /*09c6*/ 	.short	0x002e


	//----- nvinfo : EIATTR_EXIT_INSTR_OFFSETS
	.align		4
        /*09c8*/ 	.byte	0x04, 0x1c
        /*09ca*/ 	.short	(.L_49 - .L_48)


	//   ....[0]....
.L_48:
        /*09cc*/ 	.word	0x00002a80


	//   ....[1]....
        /*09d0*/ 	.word	0x00002f70


	//   ....[2]....
        /*09d4*/ 	.word	0x00002fd0


	//   ....[3]....
        /*09d8*/ 	.word	0x00003e40


	//   ....[4]....
        /*09dc*/ 	.word	0x00004f70


	//   ....[5]....
        /*09e0*/ 	.word	0x00004fb0


	//   ....[6]....
        /*09e4*/ 	.word	0x00008d90


	//   ....[7]....
        /*09e8*/ 	.word	0x00008e10


	//   ....[8]....
        /*09ec*/ 	.word	0x00008e40


	//   ....[9]....
        /*09f0*/ 	.word	0x00008e70


	//----- nvinfo : EIATTR_MAX_THREADS
	.align		4
.L_49:
        /*09f4*/ 	.byte	0x04, 0x05
        /*09f6*/ 	.short	(.L_51 - .L_50)
.L_50:
        /*09f8*/ 	.word	0x00000100
        /*09fc*/ 	.word	0x00000001
        /*0a00*/ 	.word	0x00000001


	//----- nvinfo : EIATTR_CRS_STACK_SIZE
	.align		4
.L_51:
        /*0a04*/ 	.byte	0x04, 0x1e
        /*0a06*/ 	.short	(.L_53 - .L_52)
.L_52:
        /*0a08*/ 	.word	0x00000000


	//----- nvinfo : EIATTR_CBANK_PARAM_SIZE
	.align		4
.L_53:
        /*0a0c*/ 	.byte	0x03, 0x19
        /*0a0e*/ 	.short	0x0800


	//----- nvinfo : EIATTR_PARAM_CBANK
	.align		4
        /*0a10*/ 	.byte	0x04, 0x0a
        /*0a12*/ 	.short	(.L_55 - .L_54)
	.align		4
.L_54:
        /*0a14*/ 	.word	index@(.nv.constant0._ZN7cutlass13device_kernelINS_4gemm6kernel13GemmUniversalIN4cute5tupleIJiiiiEEENS1_10collective13CollectiveMmaINS1_35MainloopSm100TmaUmmaWarpSpecializedILi12ELi2ELi4ENS5_IJNS4_1CILi1EEESB_SB_EEEEENS5_IJNSA_ILi64EEENSA_ILi176EEENSA_ILi32EEEEEENS_10bfloat16_tENS5_IJlSB_lEEESI_SJ_NS4_8TiledMMAINS4_8MMA_AtomIJNS4_20SM100_MMA_F16BF16_SSISI_SI_fLi64ELi176ELNS4_4UMMA5MajorE0ELSO_0ELNSN_7ScaleInE0ELSP_0EEEEEENS4_6LayoutISC_NS5_IJNSA_ILi0EEEST_ST_EEEEENS5_IJNS4_10UnderscoreESW_SW_EEEEENS4_13SM90_TMA_LOADENS4_14ComposedLayoutINS4_7SwizzleILi2ELi4ELi3EEENS4_18smem_ptr_flag_bitsILi16EEENSS_INS5_IJNSA_ILi8EEESG_EEENS5_IJSG_SB_EEEEEEEvNS4_8identityESZ_S19_vS1A_EENS_8epilogue10collective18CollectiveEpilogueINS1C_23Sm100TmaWarpSpecializedILi2ELi1ELi88ELb1ELb0EEEJSH_NS5_IJNSS_ISE_SB_EENSS_ISF_SB_EEEEESI_SJ_SI_SJ_NS1C_6fusion15FusionCallbacksIS1G_NS1K_17LinearCombinationISI_fSI_fLNS_15FloatRoundStyleE2EEESH_S1J_JEEENS4_5SM1004TMEM4LOAD26SM100_TMEM_LOAD_16dp256b2xESZ_NS10_INS11_ILi1ELi4ELi3EEES14_NSS_INS5_IJS15_NSA_ILi16EEEEEENS5_IJS1V_SB_EEEEEEENS4_17SM75_U32x4_LDSM_NENS4_14SM90_TMA_STOREES1Z_NS4_17SM90_U32x4_STSM_NENS4_39AutoVectorizingCopyWithAssumedAlignmentILi128EEEEEEvvEEEEvNT_6ParamsE)
        /*0a18*/ 	.short	0x0380
        /*0a1a*/ 	.short	0x0800


	//----- nvinfo : EIATTR_SW_WAR
	.align		4
.L_55:
        /*0a1c*/ 	.byte	0x04, 0x36
        /*0a1e*/ 	.short	(.L_57 - .L_56)
.L_56:
        /*0a20*/ 	.word	0x00000008
.L_57:


//--------------------- .nv.callgraph             --------------------------
	.section	.nv.callgraph,"",@"SHT_CUDA_CALLGRAPH"
	.align	4
	.sectionentsize	8
	.align		4
        /*0000*/ 	.word	0x00000000
	.align		4
        /*0004*/ 	.word	0xffffffff
	.align		4
        /*0008*/ 	.word	index@(_ZN7cutlass13device_kernelINS_4gemm6kernel13GemmUniversalIN4cute5tupleIJiiiiEEENS1_10collective13CollectiveMmaINS1_35MainloopSm100TmaUmmaWarpSpecializedILi12ELi2ELi4ENS5_IJNS4_1CILi1EEESB_SB_EEEEENS5_IJNSA_ILi64EEENSA_ILi176EEENSA_ILi32EEEEEENS_10bfloat16_tENS5_IJlSB_lEEESI_SJ_NS4_8TiledMMAINS4_8MMA_AtomIJNS4_20SM100_MMA_F16BF16_SSISI_SI_fLi64ELi176ELNS4_4UMMA5MajorE0ELSO_0ELNSN_7ScaleInE0ELSP_0EEEEEENS4_6LayoutISC_NS5_IJNSA_ILi0EEEST_ST_EEEEENS5_IJNS4_10UnderscoreESW_SW_EEEEENS4_13SM90_TMA_LOADENS4_14ComposedLayoutINS4_7SwizzleILi2ELi4ELi3EEENS4_18smem_ptr_flag_bitsILi16EEENSS_INS5_IJNSA_ILi8EEESG_EEENS5_IJSG_SB_EEEEEEEvNS4_8identityESZ_S19_vS1A_EENS_8epilogue10collective18CollectiveEpilogueINS1C_23Sm100TmaWarpSpecializedILi2ELi1ELi88ELb1ELb0EEEJSH_NS5_IJNSS_ISE_SB_EENSS_ISF_SB_EEEEESI_SJ_SI_SJ_NS1C_6fusion15FusionCallbacksIS1G_NS1K_17LinearCombinationISI_fSI_fLNS_15FloatRoundStyleE2EEESH_S1J_JEEENS4_5SM1004TMEM4LOAD26SM100_TMEM_LOAD_16dp256b2xESZ_NS10_INS11_ILi1ELi4ELi3EEES14_NSS_INS5_IJS15_NSA_ILi16EEEEEENS5_IJS1V_SB_EEEEEEENS4_17SM75_U32x4_LDSM_NENS4_14SM90_TMA_STOREES1Z_NS4_17SM90_U32x4_STSM_NENS4_39AutoVectorizingCopyWithAssumedAlignmentILi128EEEEEEvvEEEEvNT_6ParamsE)
	.align		4
        /*000c*/ 	.word	index@(__assertfail)
	.align		4
        /*0010*/ 	.word	0x00000000
	.align		4
        /*0014*/ 	.word	0xfffffffe
	.align		4
        /*0018*/ 	.word	0x00000000
	.align		4
        /*001c*/ 	.word	0xfffffffd
	.align		4
        /*0020*/ 	.word	0x00000000
	.align		4
        /*0024*/ 	.word	0xfffffffc


//--------------------- .nv.constant4             --------------------------
	.section	.nv.constant4,"a",@progbits
	.align	8
	.align		8
.nv.constant4:
        /*0000*/ 	.dword	__assertfail
	.align		8
        /*0008*/ 	.dword	__unnamed_1
	.align		8
        /*0010*/ 	.dword	__unnamed_2
	.align		8
        /*0018*/ 	.dword	_ZN39_INTERNAL_2910000f_4_k_cu_d7671fd5_61184cuda3std3__45__cpo5beginE
	.align		8
        /*0020*/ 	.dword	_ZN39_INTERNAL_2910000f_4_k_cu_d7671fd5_61184cuda3std3__45__cpo3endE
	.align		8
        /*0028*/ 	.dword	_ZN39_INTERNAL_2910000f_4_k_cu_d7671fd5_61184cuda3std3__45__cpo6cbeginE
	.align		8
        /*0030*/ 	.dword	_ZN39_INTERNAL_2910000f_4_k_cu_d7671fd5_61184cuda3std3__45__cpo4cendE
	.align		8
        /*0038*/ 	.dword	_ZN39_INTERNAL_2910000f_4_k_cu_d7671fd5_61184cuda3std3__441_GLOBAL__N__2910000f_4_k_cu_d7671fd5_61186ignoreE
	.align		8
        /*0040*/ 	.dword	_ZN39_INTERNAL_2910000f_4_k_cu_d7671fd5_61184cuda3std3__419piecewise_constructE
	.align		8
        /*0048*/ 	.dword	_ZN39_INTERNAL_2910000f_4_k_cu_d7671fd5_61184cuda3std3__48in_placeE
	.align		8
        /*0050*/ 	.dword	_ZN39_INTERNAL_2910000f_4_k_cu_d7671fd5_61184cuda3std6ranges3__45__cpo4swapE
	.align		8
        /*0058*/ 	.dword	_ZN39_INTERNAL_2910000f_4_k_cu_d7671fd5_61184cuda3std6ranges3__45__cpo9iter_moveE
	.align		8
        /*0060*/ 	.dword	_ZN39_INTERNAL_2910000f_4_k_cu_d7671fd5_61184cute7productE
	.align		8
        /*0068*/ 	.dword	_ZN39_INTERNAL_2910000f_4_k_cu_d7671fd5_61184cute1_E
	.align		8
        /*0070*/ 	.dword	$str$25
	.align		8
        /*0078*/ 	.dword	$str$26
	.align		8
        /*0080*/ 	.dword	$str$27
	.align		8
        /*0088*/ 	.dword	$str$28


//--------------------- .text._ZN7cutlass13device_kernelINS_4gemm6kernel13GemmUniversalIN4cute5tupleIJiiiiEEENS1_10collective13CollectiveMmaINS1_35MainloopSm100TmaUmmaWarpSpecializedILi12ELi2ELi4ENS5_IJNS4_1CILi1EEESB_SB_EEEEENS5_IJNSA_ILi64EEENSA_ILi176EEENSA_ILi32EEEEEENS_10bfloat16_tENS5_IJlSB_lEEESI_SJ_NS4_8TiledMMAINS4_8MMA_AtomIJNS4_20SM100_MMA_F16BF16_SSISI_SI_fLi64ELi176ELNS4_4UMMA5MajorE0ELSO_0ELNSN_7ScaleInE0ELSP_0EEEEEENS4_6LayoutISC_NS5_IJNSA_ILi0EEEST_ST_EEEEENS5_IJNS4_10UnderscoreESW_SW_EEEEENS4_13SM90_TMA_LOADENS4_14ComposedLayoutINS4_7SwizzleILi2ELi4ELi3EEENS4_18smem_ptr_flag_bitsILi16EEENSS_INS5_IJNSA_ILi8EEESG_EEENS5_IJSG_SB_EEEEEEEvNS4_8identityESZ_S19_vS1A_EENS_8epilogue10collective18CollectiveEpilogueINS1C_23Sm100TmaWarpSpecializedILi2ELi1ELi88ELb1ELb0EEEJSH_NS5_IJNSS_ISE_SB_EENSS_ISF_SB_EEEEESI_SJ_SI_SJ_NS1C_6fusion15FusionCallbacksIS1G_NS1K_17LinearCombinationISI_fSI_fLNS_15FloatRoundStyleE2EEESH_S1J_JEEENS4_5SM1004TMEM4LOAD26SM100_TMEM_LOAD_16dp256b2xESZ_NS10_INS11_ILi1ELi4ELi3EEES14_NSS_INS5_IJS15_NSA_ILi16EEEEEENS5_IJS1V_SB_EEEEEEENS4_17SM75_U32x4_LDSM_NENS4_14SM90_TMA_STOREES1Z_NS4_17SM90_U32x4_STSM_NENS4_39AutoVectorizingCopyWithAssumedAlignmentILi128EEEEEEvvEEEEvNT_6ParamsE --------------------------
	.section	.text._ZN7cutlass13device_kernelINS_4gemm6kernel13GemmUniversalIN4cute5tupleIJiiiiEEENS1_10collective13CollectiveMmaINS1_35MainloopSm100TmaUmmaWarpSpecializedILi12ELi2ELi4ENS5_IJNS4_1CILi1EEESB_SB_EEEEENS5_IJNSA_ILi64EEENSA_ILi176EEENSA_ILi32EEEEEENS_10bfloat16_tENS5_IJlSB_lEEESI_SJ_NS4_8TiledMMAINS4_8MMA_AtomIJNS4_20SM100_MMA_F16BF16_SSISI_SI_fLi64ELi176ELNS4_4UMMA5MajorE0ELSO_0ELNSN_7ScaleInE0ELSP_0EEEEEENS4_6LayoutISC_NS5_IJNSA_ILi0EEEST_ST_EEEEENS5_IJNS4_10UnderscoreESW_SW_EEEEENS4_13SM90_TMA_LOADENS4_14ComposedLayoutINS4_7SwizzleILi2ELi4ELi3EEENS4_18smem_ptr_flag_bitsILi16EEENSS_INS5_IJNSA_ILi8EEESG_EEENS5_IJSG_SB_EEEEEEEvNS4_8identityESZ_S19_vS1A_EENS_8epilogue10collective18CollectiveEpilogueINS1C_23Sm100TmaWarpSpecializedILi2ELi1ELi88ELb1ELb0EEEJSH_NS5_IJNSS_ISE_SB_EENSS_ISF_SB_EEEEESI_SJ_SI_SJ_NS1C_6fusion15FusionCallbacksIS1G_NS1K_17LinearCombinationISI_fSI_fLNS_15FloatRoundStyleE2EEESH_S1J_JEEENS4_5SM1004TMEM4LOAD26SM100_TMEM_LOAD_16dp256b2xESZ_NS10_INS11_ILi1ELi4ELi3EEES14_NSS_INS5_IJS15_NSA_ILi16EEEEEENS5_IJS1V_SB_EEEEEEENS4_17SM75_U32x4_LDSM_NENS4_14SM90_TMA_STOREES1Z_NS4_17SM90_U32x4_STSM_NENS4_39AutoVectorizingCopyWithAssumedAlignmentILi128EEEEEEvvEEEEvNT_6ParamsE,"ax",@progbits
	.align	128
.text._ZN7cutlass13device_kernelINS_4gemm6kernel13GemmUniversalIN4cute5tupleIJiiiiEEENS1_10collective13CollectiveMmaINS1_35MainloopSm100TmaUmmaWarpSpecializedILi12ELi2ELi4ENS5_IJNS4_1CILi1EEESB_SB_EEEEENS5_IJNSA_ILi64EEENSA_ILi176EEENSA_ILi32EEEEEENS_10bfloat16_tENS5_IJlSB_lEEESI_SJ_NS4_8TiledMMAINS4_8MMA_AtomIJNS4_20SM100_MMA_F16BF16_SSISI_SI_fLi64ELi176ELNS4_4UMMA5MajorE0ELSO_0ELNSN_7ScaleInE0ELSP_0EEEEEENS4_6LayoutISC_NS5_IJNSA_ILi0EEEST_ST_EEEEENS5_IJNS4_10UnderscoreESW_SW_EEEEENS4_13SM90_TMA_LOADENS4_14ComposedLayoutINS4_7SwizzleILi2ELi4ELi3EEENS4_18smem_ptr_flag_bitsILi16EEENSS_INS5_IJNSA_ILi8EEESG_EEENS5_IJSG_SB_EEEEEEEvNS4_8identityESZ_S19_vS1A_EENS_8epilogue10collective18CollectiveEpilogueINS1C_23Sm100TmaWarpSpecializedILi2ELi1ELi88ELb1ELb0EEEJSH_NS5_IJNSS_ISE_SB_EENSS_ISF_SB_EEEEESI_SJ_SI_SJ_NS1C_6fusion15FusionCallbacksIS1G_NS1K_17LinearCombinationISI_fSI_fLNS_15FloatRoundStyleE2EEESH_S1J_JEEENS4_5SM1004TMEM4LOAD26SM100_TMEM_LOAD_16dp256b2xESZ_NS10_INS11_ILi1ELi4ELi3EEES14_NSS_INS5_IJS15_NSA_ILi16EEEEEENS5_IJS1V_SB_EEEEEEENS4_17SM75_U32x4_LDSM_NENS4_14SM90_TMA_STOREES1Z_NS4_17SM90_U32x4_STSM_NENS4_39AutoVectorizingCopyWithAssumedAlignmentILi128EEEEEEvvEEEEvNT_6ParamsE:
        .type           _ZN7cutlass13device_kernelINS_4gemm6kernel13GemmUniversalIN4cute5tupleIJiiiiEEENS1_10collective13CollectiveMmaINS1_35MainloopSm100TmaUmmaWarpSpecializedILi12ELi2ELi4ENS5_IJNS4_1CILi1EEESB_SB_EEEEENS5_IJNSA_ILi64EEENSA_ILi176EEENSA_ILi32EEEEEENS_10bfloat16_tENS5_IJlSB_lEEESI_SJ_NS4_8TiledMMAINS4_8MMA_AtomIJNS4_20SM100_MMA_F16BF16_SSISI_SI_fLi64ELi176ELNS4_4UMMA5MajorE0ELSO_0ELNSN_7ScaleInE0ELSP_0EEEEEENS4_6LayoutISC_NS5_IJNSA_ILi0EEEST_ST_EEEEENS5_IJNS4_10UnderscoreESW_SW_EEEEENS4_13SM90_TMA_LOADENS4_14ComposedLayoutINS4_7SwizzleILi2ELi4ELi3EEENS4_18smem_ptr_flag_bitsILi16EEENSS_INS5_IJNSA_ILi8EEESG_EEENS5_IJSG_SB_EEEEEEEvNS4_8identityESZ_S19_vS1A_EENS_8epilogue10collective18CollectiveEpilogueINS1C_23Sm100TmaWarpSpecializedILi2ELi1ELi88ELb1ELb0EEEJSH_NS5_IJNSS_ISE_SB_EENSS_ISF_SB_EEEEESI_SJ_SI_SJ_NS1C_6fusion15FusionCallbacksIS1G_NS1K_17LinearCombinationISI_fSI_fLNS_15FloatRoundStyleE2EEESH_S1J_JEEENS4_5SM1004TMEM4LOAD26SM100_TMEM_LOAD_16dp256b2xESZ_NS10_INS11_ILi1ELi4ELi3EEES14_NSS_INS5_IJS15_NSA_ILi16EEEEEENS5_IJS1V_SB_EEEEEEENS4_17SM75_U32x4_LDSM_NENS4_14SM90_TMA_STOREES1Z_NS4_17SM90_U32x4_STSM_NENS4_39AutoVectorizingCopyWithAssumedAlignmentILi128EEEEEEvvEEEEvNT_6ParamsE,@function
        .size           _ZN7cutlass13device_kernelINS_4gemm6kernel13GemmUniversalIN4cute5tupleIJiiiiEEENS1_10collective13CollectiveMmaINS1_35MainloopSm100TmaUmmaWarpSpecializedILi12ELi2ELi4ENS5_IJNS4_1CILi1EEESB_SB_EEEEENS5_IJNSA_ILi64EEENSA_ILi176EEENSA_ILi32EEEEEENS_10bfloat16_tENS5_IJlSB_lEEESI_SJ_NS4_8TiledMMAINS4_8MMA_AtomIJNS4_20SM100_MMA_F16BF16_SSISI_SI_fLi64ELi176ELNS4_4UMMA5MajorE0ELSO_0ELNSN_7ScaleInE0ELSP_0EEEEEENS4_6LayoutISC_NS5_IJNSA_ILi0EEEST_ST_EEEEENS5_IJNS4_10UnderscoreESW_SW_EEEEENS4_13SM90_TMA_LOADENS4_14ComposedLayoutINS4_7SwizzleILi2ELi4ELi3EEENS4_18smem_ptr_flag_bitsILi16EEENSS_INS5_IJNSA_ILi8EEESG_EEENS5_IJSG_SB_EEEEEEEvNS4_8identityESZ_S19_vS1A_EENS_8epilogue10collective18CollectiveEpilogueINS1C_23Sm100TmaWarpSpecializedILi2ELi1ELi88ELb1ELb0EEEJSH_NS5_IJNSS_ISE_SB_EENSS_ISF_SB_EEEEESI_SJ_SI_SJ_NS1C_6fusion15FusionCallbacksIS1G_NS1K_17LinearCombinationISI_fSI_fLNS_15FloatRoundStyleE2EEESH_S1J_JEEENS4_5SM1004TMEM4LOAD26SM100_TMEM_LOAD_16dp256b2xESZ_NS10_INS11_ILi1ELi4ELi3EEES14_NSS_INS5_IJS15_NSA_ILi16EEEEEENS5_IJS1V_SB_EEEEEEENS4_17SM75_U32x4_LDSM_NENS4_14SM90_TMA_STOREES1Z_NS4_17SM90_U32x4_STSM_NENS4_39AutoVectorizingCopyWithAssumedAlignmentILi128EEEEEEvvEEEEvNT_6ParamsE,(.L_x_172 - _ZN7cutlass13device_kernelINS_4gemm6kernel13GemmUniversalIN4cute5tupleIJiiiiEEENS1_10collective13CollectiveMmaINS1_35MainloopSm100TmaUmmaWarpSpecializedILi12ELi2ELi4ENS5_IJNS4_1CILi1EEESB_SB_EEEEENS5_IJNSA_ILi64EEENSA_ILi176EEENSA_ILi32EEEEEENS_10bfloat16_tENS5_IJlSB_lEEESI_SJ_NS4_8TiledMMAINS4_8MMA_AtomIJNS4_20SM100_MMA_F16BF16_SSISI_SI_fLi64ELi176ELNS4_4UMMA5MajorE0ELSO_0ELNSN_7ScaleInE0ELSP_0EEEEEENS4_6LayoutISC_NS5_IJNSA_ILi0EEEST_ST_EEEEENS5_IJNS4_10UnderscoreESW_SW_EEEEENS4_13SM90_TMA_LOADENS4_14ComposedLayoutINS4_7SwizzleILi2ELi4ELi3EEENS4_18smem_ptr_flag_bitsILi16EEENSS_INS5_IJNSA_ILi8EEESG_EEENS5_IJSG_SB_EEEEEEEvNS4_8identityESZ_S19_vS1A_EENS_8epilogue10collective18CollectiveEpilogueINS1C_23Sm100TmaWarpSpecializedILi2ELi1ELi88ELb1ELb0EEEJSH_NS5_IJNSS_ISE_SB_EENSS_ISF_SB_EEEEESI_SJ_SI_SJ_NS1C_6fusion15FusionCallbacksIS1G_NS1K_17LinearCombinationISI_fSI_fLNS_15FloatRoundStyleE2EEESH_S1J_JEEENS4_5SM1004TMEM4LOAD26SM100_TMEM_LOAD_16dp256b2xESZ_NS10_INS11_ILi1ELi4ELi3EEES14_NSS_INS5_IJS15_NSA_ILi16EEEEEENS5_IJS1V_SB_EEEEEEENS4_17SM75_U32x4_LDSM_NENS4_14SM90_TMA_STOREES1Z_NS4_17SM90_U32x4_STSM_NENS4_39AutoVectorizingCopyWithAssumedAlignmentILi128EEEEEEvvEEEEvNT_6ParamsE)
        .other          _ZN7cutlass13device_kernelINS_4gemm6kernel13GemmUniversalIN4cute5tupleIJiiiiEEENS1_10collective13CollectiveMmaINS1_35MainloopSm100TmaUmmaWarpSpecializedILi12ELi2ELi4ENS5_IJNS4_1CILi1EEESB_SB_EEEEENS5_IJNSA_ILi64EEENSA_ILi176EEENSA_ILi32EEEEEENS_10bfloat16_tENS5_IJlSB_lEEESI_SJ_NS4_8TiledMMAINS4_8MMA_AtomIJNS4_20SM100_MMA_F16BF16_SSISI_SI_fLi64ELi176ELNS4_4UMMA5MajorE0ELSO_0ELNSN_7ScaleInE0ELSP_0EEEEEENS4_6LayoutISC_NS5_IJNSA_ILi0EEEST_ST_EEEEENS5_IJNS4_10UnderscoreESW_SW_EEEEENS4_13SM90_TMA_LOADENS4_14ComposedLayoutINS4_7SwizzleILi2ELi4ELi3EEENS4_18smem_ptr_flag_bitsILi16EEENSS_INS5_IJNSA_ILi8EEESG_EEENS5_IJSG_SB_EEEEEEEvNS4_8identityESZ_S19_vS1A_EENS_8epilogue10collective18CollectiveEpilogueINS1C_23Sm100TmaWarpSpecializedILi2ELi1ELi88ELb1ELb0EEEJSH_NS5_IJNSS_ISE_SB_EENSS_ISF_SB_EEEEESI_SJ_SI_SJ_NS1C_6fusion15FusionCallbacksIS1G_NS1K_17LinearCombinationISI_fSI_fLNS_15FloatRoundStyleE2EEESH_S1J_JEEENS4_5SM1004TMEM4LOAD26SM100_TMEM_LOAD_16dp256b2xESZ_NS10_INS11_ILi1ELi4ELi3EEES14_NSS_INS5_IJS15_NSA_ILi16EEEEEENS5_IJS1V_SB_EEEEEEENS4_17SM75_U32x4_LDSM_NENS4_14SM90_TMA_STOREES1Z_NS4_17SM90_U32x4_STSM_NENS4_39AutoVectorizingCopyWithAssumedAlignmentILi128EEEEEEvvEEEEvNT_6ParamsE,@"STO_CUDA_ENTRY STV_DEFAULT"
_ZN7cutlass13device_kernelINS_4gemm6kernel13GemmUniversalIN4cute5tupleIJiiiiEEENS1_10collective13CollectiveMmaINS1_35MainloopSm100TmaUmmaWarpSpecializedILi12ELi2ELi4ENS5_IJNS4_1CILi1EEESB_SB_EEEEENS5_IJNSA_ILi64EEENSA_ILi176EEENSA_ILi32EEEEEENS_10bfloat16_tENS5_IJlSB_lEEESI_SJ_NS4_8TiledMMAINS4_8MMA_AtomIJNS4_20SM100_MMA_F16BF16_SSISI_SI_fLi64ELi176ELNS4_4UMMA5MajorE0ELSO_0ELNSN_7ScaleInE0ELSP_0EEEEEENS4_6LayoutISC_NS5_IJNSA_ILi0EEEST_ST_EEEEENS5_IJNS4_10UnderscoreESW_SW_EEEEENS4_13SM90_TMA_LOADENS4_14ComposedLayoutINS4_7SwizzleILi2ELi4ELi3EEENS4_18smem_ptr_flag_bitsILi16EEENSS_INS5_IJNSA_ILi8EEESG_EEENS5_IJSG_SB_EEEEEEEvNS4_8identityESZ_S19_vS1A_EENS_8epilogue10collective18CollectiveEpilogueINS1C_23Sm100TmaWarpSpecializedILi2ELi1ELi88ELb1ELb0EEEJSH_NS5_IJNSS_ISE_SB_EENSS_ISF_SB_EEEEESI_SJ_SI_SJ_NS1C_6fusion15FusionCallbacksIS1G_NS1K_17LinearCombinationISI_fSI_fLNS_15FloatRoundStyleE2EEESH_S1J_JEEENS4_5SM1004TMEM4LOAD26SM100_TMEM_LOAD_16dp256b2xESZ_NS10_INS11_ILi1ELi4ELi3EEES14_NSS_INS5_IJS15_NSA_ILi16EEEEEENS5_IJS1V_SB_EEEEEEENS4_17SM75_U32x4_LDSM_NENS4_14SM90_TMA_STOREES1Z_NS4_17SM90_U32x4_STSM_NENS4_39AutoVectorizingCopyWithAssumedAlignmentILi128EEEEEEvvEEEEvNT_6ParamsE:
[----:B------:R-:W1:Y:S01]  /*0000*/  LDC R1, c[0x0][0x37c] ;  /* 0x0000df00ff017b82 */ /* 0x000e620000000800 */
[----:B------:R-:W2:Y:S01]  /*0010*/  S2R R241, SR_TID.X ;  /* 0x0000000000f17919 */ /* 0x000ea20000002100 */
[----:B------:R-:W3:Y:S01]  /*0020*/  LDCU.64 UR4, c[0x0][0x890] ;  /* 0x00011200ff0477ac */ /* 0x000ee20008000a00 */
[----:B------:R-:W-:Y:S02]  /*0030*/  PRMT R230, RZ, 0x7610, R230 ;  /* 0x00007610ffe67816 */ /* 0x000fe400000000e6 */
[----:B------:R-:W-:Y:S01]  /*0040*/  ELECT P5, URZ, PT ;  /* 0x0000000000ff782f */ /* 0x000fe200038a0000 */
[----:B------:R-:W4:Y:S01]  /*0050*/  LDCU.64 UR46, c[0x0][0x358] ;  /* 0x00006b00ff2e77ac */ /* 0x000f220008000a00 */
[----:B---3--:R-:W-:-:S04]  /*0060*/  UISETP.NE.U32.AND UP0, UPT, UR4, URZ, UPT ;  /* 0x000000ff0400728c */ /* 0x008fc8000bf05070 */
[----:B------:R-:W-:Y:S01]  /*0070*/  UISETP.NE.AND.EX UP0, UPT, UR5, URZ, UPT, UP0 ;  /* 0x000000ff0500728c */ /* 0x000fe2000bf05300 */
[----:B--2---:R-:W-:-:S05]  /*0080*/  SHF.R.U32.HI R235, RZ, 0x5, R241 ;  /* 0x00000005ffeb7819 */ /* 0x004fca00000116f1 */
[----:B------:R-:W2:Y:S02]  /*0090*/  SHFL.IDX PT, R0, R235, RZ, 0x1f ;  /* 0x00001fffeb007589 */ /* 0x000ea400000e0000 */
[----:B--2---:R-:W-:Y:S01]  /*00a0*/  R2UR UR8, R0 ;  /* 0x00000000000872ca */ /* 0x004fe200000e0000 */
[----:B-1--4-:R-:W-:-:S14]  /*00b0*/  BRA.U UP0, `(.L_x_0) ;  /* 0x00000001002c7547 */ /* 0x012fdc000b800000 */
[----:B------:R-:W1:Y:S02]  /*00c0*/  LDCU.64 UR6, c[0x0][0x888] ;  /* 0x00011100ff0677ac */ /* 0x000e640008000a00 */
[----:B-1----:R-:W-:-:S04]  /*00d0*/  UISETP.NE.U32.AND UP0, UPT, UR6, URZ, UPT ;  /* 0x000000ff0600728c */ /* 0x002fc8000bf05070 */
[----:B------:R-:W-:-:S09]  /*00e0*/  UISETP.NE.AND.EX UP0, UPT, UR7, URZ, UPT, UP0 ;  /* 0x000000ff0700728c */ /* 0x000fd2000bf05300 */
[----:B------:R-:W-:Y:S05]  /*00f0*/  BRA.U !UP0, `(.L_x_1) ;  /* 0x0000000108107547 */ /* 0x000fea000b800000 */
[----:B------:R-:W1:Y:S02]  /*0100*/  LDC.64 R2, c[0x0][0x888] ;  /* 0x00022200ff027b82 */ /* 0x000e640000000a00 */
[----:B-1----:R1:W5:Y:S01]  /*0110*/  LDG.E R117, desc[UR46][R2.64] ;  /* 0x0000002e02757981 */ /* 0x002362000c1e1900 */
[----:B------:R-:W-:Y:S01]  /*0120*/  HFMA2 R230, -RZ, RZ, 0, 5.9604644775390625e-08 ;  /* 0x00000001ffe67431 */ /* 0x000fe200000001ff */
[----:B------:R-:W-:Y:S05]  /*0130*/  BRA `(.L_x_0) ;  /* 0x00000000000c7947 */ /* 0x000fea0003800000 */
.L_x_1:
[----:B------:R-:W1:Y:S01]  /*0140*/  LDCU UR6, c[0x0][0x880] ;  /* 0x00011000ff0677ac */ /* 0x000e620008000800 */
[----:B------:R-:W-:Y:S01]  /*0150*/  HFMA2 R230, -RZ, RZ, 0, 5.9604644775390625e-08 ;  /* 0x00000001ffe67431 */ /* 0x000fe200000001ff */
[----:B-1----:R-:W-:-:S07]  /*0160*/  MOV R117, UR6 ;  /* 0x0000000600757c02 */ /* 0x002fce0008000f00 */
.L_x_0:
[----:B------:R-:W2:Y:S02]  /*0170*/  LDCU.64 UR6, c[0x0][0x8b0] ;  /* 0x00011600ff0677ac */ /* 0x000ea40008000a00 */
[----:B--2---:R-:W-:-:S04]  /*0180*/  UISETP.NE.U32.AND UP0, UPT, UR6, URZ, UPT ;  /* 0x000000ff0600728c */ /* 0x004fc8000bf05070 */
[----:B------:R-:W-:-:S09]  /*0190*/  UISETP.NE.AND.EX UP0, UPT, UR7, URZ, UPT, UP0 ;  /* 0x000000ff0700728c */ /* 0x000fd2000bf05300 */
[----:B------:R-:W-:Y:S05]  /*01a0*/  BRA.U UP0, `(.L_x_2) ;  /* 0x0000000100247547 */ /* 0x000fea000b800000 */
[----:B------:R-:W2:Y:S02]  /*01b0*/  LDCU.64 UR6, c[0x0][0x8a8] ;  /* 0x00011500ff0677ac */ /* 0x000ea40008000a00 */
[----:B--2---:R-:W-:-:S04]  /*01c0*/  UISETP.NE.U32.AND UP0, UPT, UR6, URZ, UPT ;  /* 0x000000ff0600728c */ /* 0x004fc8000bf05070 */
[----:B------:R-:W-:-:S09]  /*01d0*/  UISETP.NE.AND.EX UP0, UPT, UR7, URZ, UPT, UP0 ;  /* 0x000000ff0700728c */ /* 0x000fd2000bf05300 */
[----:B------:R-:W-:Y:S05]  /*01e0*/  BRA.U !UP0, `(.L_x_3) ;  /* 0x00000001080c7547 */ /* 0x000fea000b800000 */
[----:B------:R-:W2:Y:S02]  /*01f0*/  LDC.64 R114, c[0x0][0x8a8] ;  /* 0x00022a00ff727b82 */ /* 0x000ea40000000a00 */
[----:B--2---:R2:W5:Y:S01]  /*0200*/  LDG.E R114, desc[UR46][R114.64] ;  /* 0x0000002e72727981 */ /* 0x004562000c1e1900 */
[----:B------:R-:W-:Y:S05]  /*0210*/  BRA `(.L_x_2) ;  /* 0x0000000000087947 */ /* 0x000fea0003800000 */
.L_x_3:
[----:B------:R-:W2:Y:S02]  /*0220*/  LDCU UR6, c[0x0][0x8a0] ;  /* 0x00011400ff0677ac */ /* 0x000ea40008000800 */
[----:B--2---:R-:W-:Y:S02]  /*0230*/  MOV R114, UR6 ;  /* 0x0000000600727c02 */ /* 0x004fe40008000f00 */
.L_x_2:
[----:B------:R-:W-:Y:S01]  /*0240*/  IMAD.U32 R0, RZ, RZ, UR8 ;  /* 0x00000008ff007e24 */ /* 0x000fe2000f8e00ff */
[----:B------:R-:W-:Y:S04]  /*0250*/  BSSY.RECONVERGENT B0, `(.L_x_4) ;  /* 0x000000c000007945 */ /* 0x000fe80003800200 */
[C---:B------:R-:W-:Y:S02]  /*0260*/  ISETP.NE.OR P1, PT, R0.reuse, 0x1, !P5 ;  /* 0x000000010000780c */ /* 0x040fe40006f25670 */
[----:B------:R-:W-:-:S11]  /*0270*/  ISETP.NE.OR P0, PT, R0, 0x3, !P5 ;  /* 0x000000030000780c */ /* 0x000fd60006f05670 */
[----:B------:R-:W-:Y:S05]  /*0280*/  @P1 BRA `(.L_x_5) ;  /* 0x0000000000201947 */ /* 0x000fea0003800000 */
[----:B------:R-:W3:Y:S02]  /*0290*/  LDCU.64 UR6, c[0x0][0x348] ;  /* 0x00006900ff0677ac */ /* 0x000ee40008000a00 */
[----:B---3--:R-:W-:Y:S02]  /*02a0*/  UIADD3 UR10, UP1, UPT, UR6, 0x80, URZ ;  /* 0x00000080060a7890 */ /* 0x008fe4000ff3e0ff */
[----:B------:R-:W-:Y:S02]  /*02b0*/  UIADD3 UR6, UP0, UPT, UR6, 0x180, URZ ;  /* 0x0000018006067890 */ /* 0x000fe4000ff1e0ff */
[----:B------:R-:W-:Y:S02]  /*02c0*/  UIADD3.X UR11, UPT, UPT, URZ, UR7, URZ, UP1, !UPT ;  /* 0x00000007ff0b7290 */ /* 0x000fe40008ffe4ff */
[----:B------:R-:W-:-:S07]  /*02d0*/  UIADD3.X UR7, UPT, UPT, URZ, UR7, URZ, UP0, !UPT ;  /* 0x00000007ff077290 */ /* 0x000fce00087fe4ff */
[----:B------:R3:W-:Y:S02]  /*02e0*/  UTMACCTL.PF [UR10] ;  /* 0x000000000a0079b9 */ /* 0x0007e40008040000 */
[----:B------:R3:W-:Y:S02]  /*02f0*/  UTMACCTL.PF [UR6] ;  /* 0x00000000060079b9 */ /* 0x0007e40008040000 */
[----:B---3--:R-:W-:Y:S01]  /*0300*/  NOP ;  /* 0x0000000000007918 */ /* 0x008fe20000000000 */
.L_x_5:
[----:B------:R-:W-:Y:S05]  /*0310*/  BSYNC.RECONVERGENT B0 ;  /* 0x0000000000007941 */ /* 0x000fea0003800200 */
.L_x_4:
[----:B------:R-:W-:Y:S04]  /*0320*/  BSSY.RECONVERGENT B0, `(.L_x_6) ;  /* 0x000000a000007945 */ /* 0x000fe80003800200 */
        /* <DEDUP_REMOVED lines=9> */
.L_x_7:
[----:B------:R-:W-:Y:S05]  /*03c0*/  BSYNC.RECONVERGENT B0 ;  /* 0x0000000000007941 */ /* 0x000fea0003800200 */
.L_x_6:
[----:B------:R-:W3:Y:S01]  /*03d0*/  LDCU.64 UR6, c[0x0][0x888] ;  /* 0x00011100ff0677ac */ /* 0x000ee20008000a00 */
[----:B------:R-:W-:Y:S02]  /*03e0*/  UISETP.EQ.U32.AND UP1, UPT, UR4, URZ, UPT ;  /* 0x000000ff0400728c */ /* 0x000fe4000bf22070 */
[----:B------:R-:W-:Y:S02]  /*03f0*/  UPLOP3.LUT UP2, UPT, UPT, UPT, UPT, 0x80, 0x8 ;  /* 0x000000000008789c */ /* 0x000fe40003f4f070 */
[----:B---3--:R-:W-:-:S04]  /*0400*/  UISETP.NE.U32.AND UP0, UPT, UR6, URZ, UPT ;  /* 0x000000ff0600728c */ /* 0x008fc8000bf05070 */
[----:B------:R-:W-:-:S04]  /*0410*/  UISETP.NE.AND.EX UP0, UPT, UR7, URZ, UPT, UP0 ;  /* 0x000000ff0700728c */ /* 0x000fc8000bf05300 */
[----:B------:R-:W-:-:S04]  /*0420*/  UISETP.EQ.OR.EX UP3, UPT, UR5, URZ, !UP0, UP1 ;  /* 0x000000ff0500728c */ /* 0x000fc8000c762710 */
[----:B------:R-:W-:-:S05]  /*0430*/  UP2UR UR58, UPR, URZ, 0x8 ;  /* 0x00000008ff3a7883 */ /* 0x000fca0008000000 */
[----:B------:R-:W-:Y:S07]  /*0440*/  BRA.U !UP3, `(.L_x_8) ;  /* 0x000000010b207547 */ /* 0x000fee000b800000 */
[----:B------:R-:W-:Y:S01]  /*0450*/  UISETP.NE.U32.AND UP2, UPT, UR4, URZ, UPT ;  /* 0x000000ff0400728c */ /* 0x000fe2000bf45070 */
[----:B-----5:R-:W-:Y:S01]  /*0460*/  FSETP.NEU.AND P0, PT, R117, RZ, PT ;  /* 0x000000ff7500720b */ /* 0x020fe20003f0d000 */
[----:B------:R-:W-:Y:S02]  /*0470*/  USEL UR4, URZ, 0xffffffff, UP0 ;  /* 0xffffffffff047887 */ /* 0x000fe40008000000 */
[----:B------:R-:W-:-:S10]  /*0480*/  UISETP.NE.AND.EX UP2, UPT, UR5, URZ, UPT, UP2 ;  /* 0x000000ff0500728c */ /* 0x000fd4000bf45320 */
[----:B------:R-:W-:Y:S01]  /*0490*/  VOTEU.ANY UP1, P0 ;  /* 0x0000000000ff7886 */ /* 0x000fe20000020100 */
[----:B------:R-:W-:-:S04]  /*04a0*/  @!UP2 USEL UR4, URZ, 0xffffffff, UP1 ;  /* 0xffffffffff04a887 */ /* 0x000fc80008800000 */
[----:B------:R-:W-:-:S04]  /*04b0*/  ULOP3.LUT UR4, UR4, 0x1, URZ, 0xc0, !UPT ;  /* 0x0000000104047892 */ /* 0x000fc8000f8ec0ff */
[----:B------:R-:W-:-:S11]  /*04c0*/  UISETP.NE.U32.AND UP2, UPT, UR4, 0x1, UPT ;  /* 0x000000010400788c */ /* 0x000fd6000bf45070 */
.L_x_8:
[----:B-1----:R-:W1:Y:S01]  /*04d0*/  SHFL.IDX PT, R2, R235, RZ, 0x1f ;  /* 0x00001fffeb027589 */ /* 0x002e6200000e0000 */
[----:B------:R-:W-:-:S04]  /*04e0*/  UISETP.NE.AND UP1, UPT, UR8, 0x2, UPT ;  /* 0x000000020800788c */ /* 0x000fc8000bf25270 */
[----:B------:R-:W-:Y:S01]  /*04f0*/  USEL UR7, URZ, 0x1, UP1 ;  /* 0x00000001ff077887 */ /* 0x000fe20008800000 */
[----:B-1----:R-:W-:-:S13]  /*0500*/  ISETP.NE.AND P0, PT, R2, RZ, PT ;  /* 0x000000ff0200720c */ /* 0x002fda0003f05270 */
[----:B------:R-:W-:Y:S05]  /*0510*/  @P0 BRA `(.L_x_9) ;  /* 0x0000000000940947 */ /* 0x000fea0003800000 */
[----:B------:R-:W-:Y:S01]  /*0520*/  ELECT P0, URZ, PT ;  /* 0x0000000000ff782f */ /* 0x000fe20003800000 */
[----:B------:R-:W-:-:S12]  /*0530*/  BSSY.RECONVERGENT B0, `(.L_x_9) ;  /* 0x0000023000007945 */ /* 0x000fd80003800200 */
[----:B------:R-:W-:Y:S05]  /*0540*/  @!P0 BRA `(.L_x_10) ;  /* 0x0000000000848947 */ /* 0x000fea0003800000 */
[----:B------:R-:W1:Y:S01]  /*0550*/  S2UR UR5, SR_CgaCtaId ;  /* 0x00000000000579c3 */ /* 0x000e620000008800 */
[----:B------:R-:W-:Y:S01]  /*0560*/  UMOV UR6, 0x400 ;  /* 0x0000040000067882 */ /* 0x000fe20000000000 */
[----:B------:R-:W-:Y:S02]  /*0570*/  UMOV UR4, 0x1 ;  /* 0x0000000100047882 */ /* 0x000fe40000000000 */
[----:B------:R-:W-:-:S04]  /*0580*/  UIADD3 UR10, UPT, UPT, -UR4, 0x100000, URZ ;  /* 0x00100000040a7890 */ /* 0x000fc8000fffe1ff */
[----:B------:R-:W-:Y:S02]  /*0590*/  USHF.L.U32 UR11, UR10, 0xb, URZ ;  /* 0x0000000b0a0b7899 */ /* 0x000fe400080006ff */
[----:B------:R-:W-:Y:S02]  /*05a0*/  USHF.L.U32 UR10, UR10, 0x1, URZ ;  /* 0x000000010a0a7899 */ /* 0x000fe400080006ff */
[----:B-1----:R-:W-:Y:S01]  /*05b0*/  ULEA UR5, UR5, UR6, 0x18 ;  /* 0x0000000605057291 */ /* 0x002fe2000f8ec0ff */
[----:B------:R-:W1:Y:S11]  /*05c0*/  FENCE.VIEW.ASYNC.S ;  /* 0x00000000000073c6 */ /* 0x000e760000000000 */
[----:B-1----:R1:W3:Y:S01]  /*05d0*/  SYNCS.EXCH.64 URZ, [UR5], UR10 ;  /* 0x0000000a05ff75b2 */ /* 0x0022e20008000100 */
[----:B------:R1:W4:Y:S01]  /*05e0*/  SYNCS.EXCH.64 URZ, [UR5+0x60], UR10 ;  /* 0x0000600a05ff75b2 */ /* 0x0003220008000100 */
[----:B------:R1:W1:Y:S01]  /*05f0*/  SYNCS.EXCH.64 URZ, [UR5+0x8], UR10 ;  /* 0x0000080a05ff75b2 */ /* 0x0002620008000100 */
        /* <DEDUP_REMOVED lines=21> */
[----:B---3--:R-:W-:Y:S01]  /*0750*/  NOP ;  /* 0x0000000000007918 */ /* 0x008fe20000000000 */
.L_x_10:
[----:B-1----:R-:W-:Y:S05]  /*0760*/  BSYNC.RECONVERGENT B0 ;  /* 0x0000000000007941 */ /* 0x002fea0003800200 */
.L_x_9:
[----:B------:R-:W1:Y:S01]  /*0770*/  SHFL.IDX PT, R2, R235, RZ, 0x1f ;  /* 0x00001fffeb027589 */ /* 0x000e6200000e0000 */
[----:B------:R-:W-:Y:S01]  /*0780*/  NOP ;  /* 0x0000000000007918 */ /* 0x000fe20000000000 */
[----:B-1----:R-:W-:-:S13]  /*0790*/  ISETP.NE.AND P0, PT, R2, 0x1, PT ;  /* 0x000000010200780c */ /* 0x002fda0003f05270 */
[----:B------:R-:W-:Y:S05]  /*07a0*/  @P0 BRA `(.L_x_11) ;  /* 0x0000000000480947 */ /* 0x000fea0003800000 */
[----:B------:R-:W1:Y:S01]  /*07b0*/  S2UR UR6, SR_CgaCtaId ;  /* 0x00000000000679c3 */ /* 0x000e620000008800 */
[----:B------:R-:W-:Y:S01]  /*07c0*/  UMOV UR9, 0x400 ;  /* 0x0000040000097882 */ /* 0x000fe20000000000 */
[----:B------:R-:W-:Y:S01]  /*07d0*/  UMOV UR5, 0x20 ;  /* 0x0000002000057882 */ /* 0x000fe20000000000 */
[----:B------:R-:W-:Y:S01]  /*07e0*/  UMOV UR4, 0x80 ;  /* 0x0000008000047882 */ /* 0x000fe20000000000 */
[----:B------:R-:W-:-:S04]  /*07f0*/  UIADD3 UR10, UPT, UPT, -UR5, 0x100000, URZ ;  /* 0x00100000050a7890 */ /* 0x000fc8000fffe1ff */
[----:B------:R-:W-:Y:S02]  /*0800*/  USHF.L.U32 UR11, UR10, 0xb, URZ ;  /* 0x0000000b0a0b7899 */ /* 0x000fe400080006ff */
[----:B------:R-:W-:Y:S02]  /*0810*/  USHF.L.U32 UR10, UR10, 0x1, URZ ;  /* 0x000000010a0a7899 */ /* 0x000fe400080006ff */
[----:B------:R-:W-:-:S04]  /*0820*/  UIADD3 UR4, UPT, UPT, -UR4, 0x100000, URZ ;  /* 0x0010000004047890 */ /* 0x000fc8000fffe1ff */
[----:B------:R-:W-:Y:S02]  /*0830*/  USHF.L.U32 UR5, UR4, 0xb, URZ ;  /* 0x0000000b04057899 */ /* 0x000fe400080006ff */
[----:B------:R-:W-:Y:S01]  /*0840*/  USHF.L.U32 UR4, UR4, 0x1, URZ ;  /* 0x0000000104047899 */ /* 0x000fe200080006ff */
[----:B------:R-:W-:Y:S01]  /*0850*/  ELECT P0, URZ, PT ;  /* 0x0000000000ff782f */ /* 0x000fe20003800000 */
[----:B-1----:R-:W-:Y:S01]  /*0860*/  ULEA UR6, UR6, UR9, 0x18 ;  /* 0x0000000906067291 */ /* 0x002fe2000f8ec0ff */
[----:B------:R-:W1:Y:S11]  /*0870*/  FENCE.VIEW.ASYNC.S ;  /* 0x00000000000073c6 */ /* 0x000e760000000000 */
[----:B-1----:R1:W3:Y:S01]  /*0880*/  SYNCS.EXCH.64 URZ, [UR6+0xc0], UR10 ;  /* 0x0000c00a06ff75b2 */ /* 0x0022e20008000100 */
[----:B------:R1:W1:Y:S01]  /*0890*/  SYNCS.EXCH.64 URZ, [UR6+0xd0], UR4 ;  /* 0x0000d00406ff75b2 */ /* 0x0002620008000100 */
[----:B------:R1:W1:Y:S01]  /*08a0*/  SYNCS.EXCH.64 URZ, [UR6+0xc8], UR10 ;  /* 0x0000c80a06ff75b2 */ /* 0x0002620008000100 */
[----:B------:R1:W1:Y:S01]  /*08b0*/  SYNCS.EXCH.64 URZ, [UR6+0xd8], UR4 ;  /* 0x0000d80406ff75b2 */ /* 0x0002620008000100 */
[----:B------:R-:W-:Y:S01]  /*08c0*/  NOP ;  /* 0x0000000000007918 */ /* 0x000fe20000000000 */
.L_x_11:
[----:B------:R-:W2:Y:S01]  /*08d0*/  SHFL.IDX PT, R2, R235, RZ, 0x1f ;  /* 0x00001fffeb027589 */ /* 0x000ea200000e0000 */
[----:B------:R-:W-:Y:S01]  /*08e0*/  NOP ;  /* 0x0000000000007918 */ /* 0x000fe20000000000 */
[----:B--2---:R-:W-:-:S13]  /*08f0*/  ISETP.NE.AND P0, PT, R2, 0x3, PT ;  /* 0x000000030200780c */ /* 0x004fda0003f05270 */
[----:B------:R-:W-:Y:S05]  /*0900*/  @P0 BRA `(.L_x_12) ;  /* 0x0000000000300947 */ /* 0x000fea0003800000 */
[----:B-1----:R-:W1:Y:S01]  /*0910*/  S2UR UR5, SR_CgaCtaId ;  /* 0x00000000000579c3 */ /* 0x002e620000008800 */
[----:B------:R-:W-:Y:S01]  /*0920*/  UMOV UR6, 0x400 ;  /* 0x0000040000067882 */ /* 0x000fe20000000000 */
[----:B------:R-:W-:Y:S01]  /*0930*/  UMOV UR4, 0x20 ;  /* 0x0000002000047882 */ /* 0x000fe20000000000 */
[----:B------:R-:W-:Y:S01]  /*0940*/  ELECT P0, URZ, PT ;  /* 0x0000000000ff782f */ /* 0x000fe20003800000 */
[----:B------:R-:W-:-:S04]  /*0950*/  UIADD3 UR10, UPT, UPT, -UR4, 0x100000, URZ ;  /* 0x00100000040a7890 */ /* 0x000fc8000fffe1ff */
[----:B------:R-:W-:Y:S02]  /*0960*/  USHF.L.U32 UR11, UR10, 0xb, URZ ;  /* 0x0000000b0a0b7899 */ /* 0x000fe400080006ff */
[----:B------:R-:W-:Y:S02]  /*0970*/  USHF.L.U32 UR10, UR10, 0x1, URZ ;  /* 0x000000010a0a7899 */ /* 0x000fe400080006ff */
[----:B-1----:R-:W-:Y:S01]  /*0980*/  ULEA UR5, UR5, UR6, 0x18 ;  /* 0x0000000605057291 */ /* 0x002fe2000f8ec0ff */
[----:B------:R-:W1:Y:S11]  /*0990*/  FENCE.VIEW.ASYNC.S ;  /* 0x00000000000073c6 */ /* 0x000e760000000000 */
[----:B-1----:R2:W1:Y:S01]  /*09a0*/  SYNCS.EXCH.64 URZ, [UR5+0xe0], UR10 ;  /* 0x0000e00a05ff75b2 */ /* 0x0024620008000100 */
[----:B------:R2:W1:Y:S02]  /*09b0*/  SYNCS.EXCH.64 URZ, [UR5+0xe8], UR10 ;  /* 0x0000e80a05ff75b2 */ /* 0x0004640008000100 */
[----:B--2---:R-:W-:Y:S01]  /*09c0*/  NOP ;  /* 0x0000000000007918 */ /* 0x004fe20000000000 */
.L_x_12:
[----:B------:R-:W2:Y:S01]  /*09d0*/  SHFL.IDX PT, R2, R235, RZ, 0x1f ;  /* 0x00001fffeb027589 */ /* 0x000ea200000e0000 */
[----:B------:R-:W-:Y:S01]  /*09e0*/  NOP ;  /* 0x0000000000007918 */ /* 0x000fe20000000000 */
[----:B--2---:R-:W-:-:S13]  /*09f0*/  ISETP.NE.AND P0, PT, R2, 0x4, PT ;  /* 0x000000040200780c */ /* 0x004fda0003f05270 */
[----:B------:R-:W-:Y:S05]  /*0a00*/  @P0 BRA `(.L_x_13) ;  /* 0x00000000004c0947 */ /* 0x000fea0003800000 */
[----:B-1----:R-:W1:Y:S01]  /*0a10*/  S2UR UR5, SR_CgaCtaId ;  /* 0x00000000000579c3 */ /* 0x002e620000008800 */
[----:B------:R-:W-:Y:S01]  /*0a20*/  UMOV UR9, 0x100 ;  /* 0x0000010000097882 */ /* 0x000fe20000000000 */
[----:B------:R-:W-:Y:S01]  /*0a30*/  UMOV UR6, 0x400 ;  /* 0x0000040000067882 */ /* 0x000fe20000000000 */
[----:B------:R-:W-:Y:S01]  /*0a40*/  USEL UR9, UR9, 0xe0, UP2 ;  /* 0x000000e009097887 */ /* 0x000fe20009000000 */
[----:B------:R-:W-:Y:S01]  /*0a50*/  UMOV UR4, 0x1 ;  /* 0x0000000100047882 */ /* 0x000fe20000000000 */
[----:B------:R-:W-:Y:S01]  /*0a60*/  ELECT P0, URZ, PT ;  /* 0x0000000000ff782f */ /* 0x000fe20003800000 */
[----:B------:R-:W-:-:S04]  /*0a70*/  UIADD3 UR10, UPT, UPT, -UR4, 0x100000, URZ ;  /* 0x00100000040a7890 */ /* 0x000fc8000fffe1ff */
[----:B------:R-:W-:Y:S02]  /*0a80*/  USHF.L.U32 UR11, UR10, 0xb, URZ ;  /* 0x0000000b0a0b7899 */ /* 0x000fe400080006ff */
[----:B------:R-:W-:Y:S02]  /*0a90*/  USHF.L.U32 UR10, UR10, 0x1, URZ ;  /* 0x000000010a0a7899 */ /* 0x000fe400080006ff */
[----:B------:R-:W-:-:S04]  /*0aa0*/  UIADD3 UR12, UPT, UPT, -UR9, 0x100000, URZ ;  /* 0x00100000090c7890 */ /* 0x000fc8000fffe1ff */
[----:B------:R-:W-:Y:S02]  /*0ab0*/  USHF.L.U32 UR13, UR12, 0xb, URZ ;  /* 0x0000000b0c0d7899 */ /* 0x000fe400080006ff */
[----:B------:R-:W-:Y:S02]  /*0ac0*/  USHF.L.U32 UR12, UR12, 0x1, URZ ;  /* 0x000000010c0c7899 */ /* 0x000fe400080006ff */
[----:B-1----:R-:W-:Y:S01]  /*0ad0*/  ULEA UR5, UR5, UR6, 0x18 ;  /* 0x0000000605057291 */ /* 0x002fe2000f8ec0ff */
[----:B------:R-:W1:Y:S11]  /*0ae0*/  FENCE.VIEW.ASYNC.S ;  /* 0x00000000000073c6 */ /* 0x000e760000000000 */
[----:B-1----:R2:W1:Y:S01]  /*0af0*/  SYNCS.EXCH.64 URZ, [UR5+0xf0], UR10 ;  /* 0x0000f00a05ff75b2 */ /* 0x0024620008000100 */
[----:B------:R2:W1:Y:S01]  /*0b00*/  SYNCS.EXCH.64 URZ, [UR5+0x100], UR12 ;  /* 0x0001000c05ff75b2 */ /* 0x0004620008000100 */
[----:B------:R2:W1:Y:S01]  /*0b10*/  SYNCS.EXCH.64 URZ, [UR5+0xf8], UR10 ;  /* 0x0000f80a05ff75b2 */ /* 0x0004620008000100 */
[----:B------:R2:W1:Y:S02]  /*0b20*/  SYNCS.EXCH.64 URZ, [UR5+0x108], UR12 ;  /* 0x0001080c05ff75b2 */ /* 0x0004640008000100 */
[----:B--2---:R-:W-:Y:S01]  /*0b30*/  NOP ;  /* 0x0000000000007918 */ /* 0x004fe20000000000 */
.L_x_13:
[----:B------:R-:W2:Y:S01]  /*0b40*/  SHFL.IDX PT, R2, R235, RZ, 0x1f ;  /* 0x00001fffeb027589 */ /* 0x000ea200000e0000 */
[----:B------:R-:W-:Y:S01]  /*0b50*/  NOP ;  /* 0x0000000000007918 */ /* 0x000fe20000000000 */
[----:B--2---:R-:W-:-:S13]  /*0b60*/  ISETP.NE.AND P0, PT, R2, 0x5, PT ;  /* 0x000000050200780c */ /* 0x004fda0003f05270 */
[----:B------:R-:W-:Y:S05]  /*0b70*/  @P0 BRA `(.L_x_14) ;  /* 0x0000000000580947 */ /* 0x000fea0003800000 */
[----:B-1----:R-:W1:Y:S01]  /*0b80*/  S2UR UR6, SR_CgaCtaId ;  /* 0x00000000000679c3 */ /* 0x002e620000008800 */
        /* <DEDUP_REMOVED lines=12> */
[----:B-1----:R2:W1:Y:S01]  /*0c50*/  SYNCS.EXCH.64 URZ, [UR6+0x110], UR10 ;  /* 0x0001100a06ff75b2 */ /* 0x0024620008000100 */
[----:B------:R2:W1:Y:S01]  /*0c60*/  SYNCS.EXCH.64 URZ, [UR6+0x130], UR4 ;  /* 0x0001300406ff75b2 */ /* 0x0004620008000100 */
[----:B------:R2:W1:Y:S01]  /*0c70*/  SYNCS.EXCH.64 URZ, [UR6+0x118], UR10 ;  /* 0x0001180a06ff75b2 */ /* 0x0004620008000100 */
[----:B------:R2:W1:Y:S01]  /*0c80*/  SYNCS.EXCH.64 URZ, [UR6+0x138], UR4 ;  /* 0x0001380406ff75b2 */ /* 0x0004620008000100 */
[----:B------:R2:W1:Y:S01]  /*0c90*/  SYNCS.EXCH.64 URZ, [UR6+0x120], UR10 ;  /* 0x0001200a06ff75b2 */ /* 0x0004620008000100 */
[----:B------:R2:W1:Y:S01]  /*0ca0*/  SYNCS.EXCH.64 URZ, [UR6+0x140], UR4 ;  /* 0x0001400406ff75b2 */ /* 0x0004620008000100 */
[----:B------:R2:W1:Y:S01]  /*0cb0*/  SYNCS.EXCH.64 URZ, [UR6+0x128], UR10 ;  /* 0x0001280a06ff75b2 */ /* 0x0004620008000100 */
[----:B------:R2:W1:Y:S02]  /*0cc0*/  SYNCS.EXCH.64 URZ, [UR6+0x148], UR4 ;  /* 0x0001480406ff75b2 */ /* 0x0004640008000100 */
[----:B--2---:R-:W-:Y:S01]  /*0cd0*/  NOP ;  /* 0x0000000000007918 */ /* 0x004fe20000000000 */
.L_x_14:
        /* <DEDUP_REMOVED lines=18> */
.L_x_15:
[----:B-1----:R-:W1:Y:S01]  /*0e00*/  S2UR UR5, SR_CTAID.X ;  /* 0x00000000000579c3 */ /* 0x002e620000002500 */
[----:B------:R-:W-:-:S05]  /*0e10*/  CS2R.32 R229, SR_CgaSize ;  /* 0x0000000000e57805 */ /* 0x000fca0000008a00 */
[----:B------:R-:W-:-:S05]  /*0e20*/  IMAD R229, R229, -0xa0, RZ ;  /* 0xffffff60e5e57824 */ /* 0x000fca00078e02ff */
[----:B------:R-:W-:-:S14]  /*0e30*/  R2UR UR9, R229 ;  /* 0x00000000e50972ca */ /* 0x000fdc00000e0000 */
[----:B------:R-:W2:Y:S01]  /*0e40*/  LDCU UR9, c[0x0][UR9+0x2b0] ;  /* 0x00005600090977ac */ /* 0x000ea20008000800 */
[----:B------:R-:W-:Y:S01]  /*0e50*/  NOP ;  /* 0x0000000000007918 */ /* 0x000fe20000000000 */
[----:B------:R-:W-:-:S05]  /*0e60*/  CS2R.32 R229, SR_CgaSize ;  /* 0x0000000000e57805 */ /* 0x000fca0000008a00 */
[----:B------:R-:W-:-:S05]  /*0e70*/  IMAD R229, R229, -0xa0, RZ ;  /* 0xffffff60e5e57824 */ /* 0x000fca00078e02ff */
[----:B------:R-:W-:-:S14]  /*0e80*/  R2UR UR6, R229 ;  /* 0x00000000e50672ca */ /* 0x000fdc00000e0000 */
[----:B------:R-:W3:Y:S01]  /*0e90*/  LDCU UR6, c[0x0][UR6+0x2b4] ;  /* 0x00005680060677ac */ /* 0x000ee20008000800 */
[----:B------:R-:W4:Y:S08]  /*0ea0*/  S2UR UR4, SR_CTAID.Y ;  /* 0x00000000000479c3 */ /* 0x000f300000002600 */
[----:B------:R-:W3:Y:S01]  /*0eb0*/  LDC R9, c[0x0][0xb24] ;  /* 0x0002c900ff097b82 */ /* 0x000ee20000000800 */
[----:B-1----:R-:W-:-:S02]  /*0ec0*/  I2FP.F32.U32 R4, UR5 ;  /* 0x0000000500047c45 */ /* 0x002fc40008201000 */
[----:B------:R-:W-:-:S05]  /*0ed0*/  CS2R.32 R5, SR_CgaSize ;  /* 0x0000000000057805 */ /* 0x000fca0000008a00 */
[----:B------:R-:W-:-:S06]  /*0ee0*/  IMAD R5, R5, -0xa0, RZ ;  /* 0xffffff6005057824 */ /* 0x000fcc00078e02ff */
[----:B------:R-:W1:Y:S01]  /*0ef0*/  LDC R5, c[0x0][R5+0x2a0] ;  /* 0x0000a80005057b82 */ /* 0x000e620000000800 */
[----:B------:R-:W-:Y:S01]  /*0f00*/  MOV R229, UR5 ;  /* 0x0000000500e57c02 */ /* 0x000fe20008000f00 */
[----:B--2---:R-:W-:Y:S01]  /*0f10*/  FMUL R4, R4, UR9 ;  /* 0x0000000904047c20 */ /* 0x004fe20008400000 */
[----:B----4-:R-:W-:Y:S02]  /*0f20*/  I2FP.F32.U32 R2, UR4 ;  /* 0x0000000400027c45 */ /* 0x010fe40008201000 */
[----:B------:R-:W-:-:S05]  /*0f30*/  CS2R.32 R3, SR_CgaSize ;  /* 0x0000000000037805 */ /* 0x000fca0000008a00 */
[----:B------:R-:W-:-:S06]  /*0f40*/  IMAD R3, R3, -0xa0, RZ ;  /* 0xffffff6003037824 */ /* 0x000fcc00078e02ff */
[----:B------:R-:W2:Y:S01]  /*0f50*/  LDC R3, c[0x0][R3+0x2a4] ;  /* 0x0000a90003037b82 */ /* 0x000ea20000000800 */
[----:B------:R-:W4:Y:S01]  /*0f60*/  F2I.U32.TRUNC.NTZ R228, R4 ;  /* 0x0000000400e47305 */ /* 0x000f22000020f000 */
[----:B------:R-:W-:Y:S01]  /*0f70*/  MOV R219, UR4 ;  /* 0x0000000400db7c02 */ /* 0x000fe20008000f00 */
[----:B---3--:R-:W-:-:S05]  /*0f80*/  FMUL R2, R2, UR6 ;  /* 0x0000000602027c20 */ /* 0x008fca0008400000 */
[----:B------:R-:W-:Y:S01]  /*0f90*/  BAR.SYNC.DEFER_BLOCKING 0x0 ;  /* 0x0000000000007b1d */ /* 0x000fe20000010000 */
[----:B------:R-:W-:-:S05]  /*0fa0*/  ISETP.GE.AND P0, PT, R9, 0x1, PT ;  /* 0x000000010900780c */ /* 0x000fca0003f06270 */
[----:B------:R-:W3:Y:S02]  /*0fb0*/  F2I.U32.TRUNC.NTZ R218, R2 ;  /* 0x0000000200da7305 */ /* 0x000ee4000020f000 */
[----:B------:R-:W2:Y:S01]  /*0fc0*/  S2UR UR36, SR_CTAID.Z ;  /* 0x00000000002479c3 */ /* 0x000ea20000002700 */
[----:B----4-:R-:W-:-:S05]  /*0fd0*/  IADD3 R228, PT, PT, -R228, RZ, RZ ;  /* 0x000000ffe4e47210 */ /* 0x010fca0007ffe1ff */
[----:B-1----:R-:W-:Y:S01]  /*0fe0*/  IMAD R228, R5, R228, UR5 ;  /* 0x0000000505e47e24 */ /* 0x002fe2000f8e02e4 */
[----:B---3--:R-:W-:-:S05]  /*0ff0*/  IADD3 R218, PT, PT, -R218, RZ, RZ ;  /* 0x000000ffdada7210 */ /* 0x008fca0007ffe1ff */
[----:B--2---:R-:W-:Y:S01]  /*1000*/  IMAD R218, R3, R218, UR4 ;  /* 0x0000000403da7e24 */ /* 0x004fe2000f8e02da */
[----:B------:R-:W-:Y:S06]  /*1010*/  @!P0 BRA `(.L_x_16) ;  /* 0x0000000000b88947 */ /* 0x000fec0003800000 */
[----:B------:R-:W1:Y:S01]  /*1020*/  LDC.64 R4, c[0x0][0xb18] ;  /* 0x0002c600ff047b82 */ /* 0x000e620000000a00 */
[----:B------:R-:W-:-:S07]  /*1030*/  ISETP.NE.AND P0, PT, R9, 0x1, PT ;  /* 0x000000010900780c */ /* 0x000fce0003f05270 */
[----:B------:R-:W2:Y:S08]  /*1040*/  LDC R10, c[0x0][0xb0c] ;  /* 0x0002c300ff0a7b82 */ /* 0x000eb00000000800 */
[----:B------:R-:W3:Y:S08]  /*1050*/  LDC R11, c[0x0][0x370] ;  /* 0x0000dc00ff0b7b82 */ /* 0x000ef00000000800 */
[----:B------:R-:W4:Y:S01]  /*1060*/  LDC R12, c[0x0][0x374] ;  /* 0x0000dd00ff0c7b82 */ /* 0x000f220000000800 */
[----:B-1----:R-:W-:-:S07]  /*1070*/  ISETP.NE.AND P1, PT, R4, 0x1, PT ;  /* 0x000000010400780c */ /* 0x002fce0003f25270 */
[----:B------:R-:W3:Y:S01]  /*1080*/  LDC.64 R6, c[0x0][0xb10] ;  /* 0x0002c400ff067b82 */ /* 0x000ee20000000a00 */
[----:B--2---:R-:W-:-:S07]  /*1090*/  ISETP.NE.AND P2, PT, R10, 0x1, PT ;  /* 0x000000010a00780c */ /* 0x004fce0003f45270 */
[----:B------:R-:W1:Y:S08]  /*10a0*/  LDC R8, c[0x0][0xb20] ;  /* 0x0002c800ff087b82 */ /* 0x000e700000000800 */
[----:B------:R-:W2:Y:S01]  /*10b0*/  LDC.64 R2, c[0x0][0xb28] ;  /* 0x0002ca00ff027b82 */ /* 0x000ea20000000a00 */
[----:B----4-:R-:W-:-:S04]  /*10c0*/  IMAD.HI.U32 R13, R12, R5, RZ ;  /* 0x000000050c0d7227 */ /* 0x010fc800078e00ff */
[----:B------:R-:W-:-:S04]  /*10d0*/  IMAD.HI.U32 R5, R219, R5, RZ ;  /* 0x00000005db057227 */ /* 0x000fc800078e00ff */
[----:B---3--:R-:W-:-:S04]  /*10e0*/  IMAD.HI.U32 R14, R11, R6, RZ ;  /* 0x000000060b0e7227 */ /* 0x008fc800078e00ff */
[----:B------:R-:W-:Y:S01]  /*10f0*/  IMAD.HI.U32 R16, R229, R6, RZ ;  /* 0x00000006e5107227 */ /* 0x000fe200078e00ff */
[-C--:B------:R-:W-:Y:S02]  /*1100*/  @P2 SHF.R.U32.HI R11, RZ, R7.reuse, R14 ;  /* 0x00000007ff0b2219 */ /* 0x080fe4000001160e */
[-C--:B-1----:R-:W-:Y:S02]  /*1110*/  @P1 SHF.R.U32.HI R12, RZ, R8.reuse, R13 ;  /* 0x00000008ff0c1219 */ /* 0x082fe4000001160d */
[----:B------:R-:W-:Y:S02]  /*1120*/  SHF.R.U32.HI R8, RZ, R8, R5 ;  /* 0x00000008ff087219 */ /* 0x000fe40000011605 */
[----:B------:R-:W-:Y:S02]  /*1130*/  SHF.R.U32.HI R16, RZ, R7, R16 ;  /* 0x00000007ff107219 */ /* 0x000fe40000011610 */
[----:B------:R-:W-:Y:S01]  /*1140*/  SEL R5, R219, R8, !P1 ;  /* 0x00000008db057207 */ /* 0x000fe20004800000 */
[----:B--2---:R-:W-:Y:S01]  /*1150*/  IMAD.HI.U32 R14, R12, R2, RZ ;  /* 0x000000020c0e7227 */ /* 0x004fe200078e00ff */
[----:B------:R-:W-:-:S03]  /*1160*/  SEL R7, R229, R16, !P2 ;  /* 0x00000010e5077207 */ /* 0x000fc60005000000 */
[----:B------:R-:W-:Y:S01]  /*1170*/  IMAD.HI.U32 R6, R11, R2, RZ ;  /* 0x000000020b067227 */ /* 0x000fe200078e00ff */
[----:B------:R-:W-:-:S04]  /*1180*/  @P0 SHF.R.U32.HI R12, RZ, R3, R14 ;  /* 0x00000003ff0c0219 */ /* 0x000fc8000001160e */
[----:B------:R-:W-:Y:S01]  /*1190*/  @P0 SHF.R.U32.HI R11, RZ, R3, R6 ;  /* 0x00000003ff0b0219 */ /* 0x000fe20000011606 */
[----:B------:R-:W-:-:S04]  /*11a0*/  IMAD R12, R12, R9, RZ ;  /* 0x000000090c0c7224 */ /* 0x000fc800078e02ff */
[----:B------:R-:W-:Y:S01]  /*11b0*/  IMAD R6, R11, R9, RZ ;  /* 0x000000090b067224 */ /* 0x000fe200078e02ff */
[----:B------:R-:W-:-:S04]  /*11c0*/  ISETP.GE.AND P1, PT, R5, R12, PT ;  /* 0x0000000c0500720c */ /* 0x000fc80003f26270 */
[----:B------:R-:W-:Y:S01]  /*11d0*/  ISETP.GE.OR P1, PT, R7, R6, P1 ;  /* 0x000000060700720c */ /* 0x000fe20000f26670 */
[----:B------:R-:W-:-:S05]  /*11e0*/  IMAD.HI.U32 R6, R5, R2, RZ ;  /* 0x0000000205067227 */ /* 0x000fca00078e00ff */
[----:B------:R-:W-:-:S04]  /*11f0*/  SHF.R.U32.HI R6, RZ, R3, R6 ;  /* 0x00000003ff067219 */ /* 0x000fc80000011606 */
[----:B------:R-:W-:-:S03]  /*1200*/  SEL R6, R5, R6, !P0 ;  /* 0x0000000605067207 */ /* 0x000fc60004000000 */
[----:B------:R-:W-:Y:S01]  /*1210*/  @!P1 IMAD.HI.U32 R8, R7, R2, RZ ;  /* 0x0000000207089227 */ /* 0x000fe200078e00ff */
[----:B------:R-:W-:-:S04]  /*1220*/  IADD3 R2, PT, PT, -R6, RZ, RZ ;  /* 0x000000ff06027210 */ /* 0x000fc80007ffe1ff */
[----:B------:R-:W-:Y:S01]  /*1230*/  @!P1 SHF.R.U32.HI R8, RZ, R3, R8 ;  /* 0x00000003ff089219 */ /* 0x000fe20000011608 */
[----:B------:R-:W-:-:S03]  /*1240*/  IMAD R2, R9, R2, R5 ;  /* 0x0000000209027224 */ /* 0x000fc600078e0205 */
[----:B------:R-:W-:Y:S02]  /*1250*/  @!P1 SEL R3, R7, R8, !P0 ;  /* 0x0000000807039207 */ /* 0x000fe40004000000 */
[----:B------:R-:W-:-:S03]  /*1260*/  IADD3 R8, PT, PT, -R5, RZ, RZ ;  /* 0x000000ff05087210 */ /* 0x000fc60007ffe1ff */
[--C-:B------:R-:W-:Y:S02]  /*1270*/  @!P1 IMAD.IADD R6, R6, 0x1, -R3.reuse ;  /* 0x0000000106069824 */ /* 0x100fe400078e0a03 */
[----:B------:R-:W-:Y:S01]  /*1280*/  @!P1 IMAD R3, R2, R11, R3 ;  /* 0x0000000b02039224 */ /* 0x000fe200078e0203 */
[----:B------:R-:W-:Y:S01]  /*1290*/  IADD3 R2, PT, PT, -R7, RZ, RZ ;  /* 0x000000ff07027210 */ /* 0x000fe20007ffe1ff */
[----:B------:R-:W-:Y:S02]  /*12a0*/  @!P1 IMAD R5, R6, R9, R7 ;  /* 0x0000000906059224 */ /* 0x000fe400078e0207 */
[----:B------:R-:W-:Y:S02]  /*12b0*/  IMAD R8, R4, R8, R219 ;  /* 0x0000000804087224 */ /* 0x000fe400078e02db */
[----:B------:R-:W-:Y:S02]  /*12c0*/  @!P1 IMAD.MOV.U32 R7, RZ, RZ, R3 ;  /* 0x000000ffff079224 */ /* 0x000fe400078e0003 */
[----:B------:R-:W-:-:S02]  /*12d0*/  IMAD R2, R10, R2, R229 ;  /* 0x000000020a027224 */ /* 0x000fc400078e02e5 */
[----:B------:R-:W-:Y:S02]  /*12e0*/  IMAD R219, R5, R4, R8 ;  /* 0x0000000405db7224 */ /* 0x000fe400078e0208 */
[----:B------:R-:W-:Y:S02]  /*12f0*/  IMAD R229, R7, R10, R2 ;  /* 0x0000000a07e57224 */ /* 0x000fe400078e0202 */
.L_x_16:
[----:B------:R-:W1:Y:S01]  /*1300*/  LDCU UR4, c[0x0][0xb30] ;  /* 0x00016600ff0477ac */ /* 0x000e620008000800 */
[----:B------:R-:W2:Y:S08]  /*1310*/  S2UR UR37, SR_CgaCtaId ;  /* 0x00000000002579c3 */ /* 0x000eb00000008800 */
[----:B------:R-:W3:Y:S01]  /*1320*/  LDC R108, c[0x0][0xb24] ;  /* 0x0002c900ff6c7b82 */ /* 0x000ee20000000800 */
[----:B-1----:R-:W-:-:S09]  /*1330*/  UISETP.NE.AND UP1, UPT, UR4, 0x1, UPT ;  /* 0x000000010400788c */ /* 0x002fd2000bf25270 */
[----:B--2---:R-:W-:Y:S05]  /*1340*/  BRA.U UP1, `(.L_x_17) ;  /* 0x0000000101407547 */ /* 0x004fea000b800000 */
[----:B------:R-:W1:Y:S08]  /*1350*/  LDC.64 R4, c[0x0][0xb10] ;  /* 0x0002c400ff047b82 */ /* 0x000e700000000a00 */
[----:B------:R-:W2:Y:S08]  /*1360*/  LDC.64 R2, c[0x0][0xb18] ;  /* 0x0002c600ff027b82 */ /* 0x000eb00000000a00 */
[----:B------:R-:W4:Y:S08]  /*1370*/  LDC R6, c[0x0][0xb20] ;  /* 0x0002c800ff067b82 */ /* 0x000f300000000800 */
[----:B------:R-:W3:Y:S01]  /*1380*/  LDC R8, c[0x0][0xb0c] ;  /* 0x0002c300ff087b82 */ /* 0x000ee20000000800 */
[----:B-1----:R-:W-:-:S05]  /*1390*/  IMAD.HI.U32 R4, R229, R4, RZ ;  /* 0x00000004e5047227 */ /* 0x002fca00078e00ff */
[----:B------:R-:W-:Y:S01]  /*13a0*/  SHF.R.U32.HI R4, RZ, R5, R4 ;  /* 0x00000005ff047219 */ /* 0x000fe20000011604 */
[----:B--2---:R-:W-:Y:S01]  /*13b0*/  IMAD.HI.U32 R3, R219, R3, RZ ;  /* 0x00000003db037227 */ /* 0x004fe200078e00ff */
[----:B------:R-:W-:-:S04]  /*13c0*/  ISETP.NE.AND P0, PT, R2, 0x1, PT ;  /* 0x000000010200780c */ /* 0x000fc80003f05270 */
[----:B----4-:R-:W-:-:S04]  /*13d0*/  SHF.R.U32.HI R6, RZ, R6, R3 ;  /* 0x00000006ff067219 */ /* 0x010fc80000011603 */
[----:B------:R-:W-:Y:S02]  /*13e0*/  SEL R3, R219, R6, !P0 ;  /* 0x00000006db037207 */ /* 0x000fe40004000000 */
[----:B---3--:R-:W-:-:S04]  /*13f0*/  ISETP.NE.AND P1, PT, R8, 0x1, PT ;  /* 0x000000010800780c */ /* 0x008fc80003f25270 */
[----:B------:R-:W-:-:S05]  /*1400*/  SEL R4, R229, R4, !P1 ;  /* 0x00000004e5047207 */ /* 0x000fca0004800000 */
[----:B------:R-:W-:Y:S02]  /*1410*/  IMAD.IADD R5, R3, 0x1, -R4 ;  /* 0x0000000103057824 */ /* 0x000fe400078e0a04 */
[----:B------:R-:W-:Y:S02]  /*1420*/  IMAD.IADD R3, R4, 0x1, -R3 ;  /* 0x0000000104037824 */ /* 0x000fe400078e0a03 */
[----:B------:R-:W-:Y:S02]  /*1430*/  IMAD R229, R5, R8, R229 ;  /* 0x0000000805e57224 */ /* 0x000fe400078e02e5 */
[----:B------:R-:W-:-:S07]  /*1440*/  IMAD R219, R3, R2, R219 ;  /* 0x0000000203db7224 */ /* 0x000fce00078e02db */
.L_x_17:
[----:B------:R-:W-:Y:S01]  /*1450*/  BAR.SYNC.DEFER_BLOCKING 0x0 ;  /* 0x0000000000007b1d */ /* 0x000fe20000010000 */
[----:B------:R-:W-:Y:S01]  /*1460*/  UISETP.NE.AND UP1, UPT, UR8, 0x2, UPT ;  /* 0x000000020800788c */ /* 0x000fe2000bf25270 */
[----:B------:R-:W-:Y:S02]  /*1470*/  ISETP.NE.OR P5, PT, R0, 0x2, !P5 ;  /* 0x000000020000780c */ /* 0x000fe40006fa5670 */
[----:B------:R-:W-:-:S06]  /*1480*/  LOP3.LUT R2, R241, 0x1f, RZ, 0xc0, !PT ;  /* 0x0000001ff1027812 */ /* 0x000fcc00078ec0ff */
[----:B------:R-:W-:Y:S05]  /*1490*/  BRA.U UP1, `(.L_x_18) ;  /* 0x0000001501807547 */ /* 0x000fea000b800000 */
[----:B------:R-:W1:Y:S01]  /*14a0*/  LDCU UR15, c[0x0][0x38c] ;  /* 0x00007180ff0f77ac */ /* 0x000e620008000800 */
[----:B------:R-:W2:Y:S01]  /*14b0*/  LDC R9, c[0x0][0x370] ;  /* 0x0000dc00ff097b82 */ /* 0x000ea20000000800 */
[----:B------:R-:W-:Y:S01]  /*14c0*/  PLOP3.LUT P1, PT, PT, PT, UP2, 0x80, 0x8 ;  /* 0x000000000008781c */ /* 0x000fe20003f2f028 */
[----:B------:R-:W-:Y:S01]  /*14d0*/  HFMA2 R12, -RZ, RZ, 0, 0 ;  /* 0x00000000ff0c7431 */ /* 0x000fe200000001ff */
[----:B------:R-:W-:Y:S01]  /*14e0*/  ISETP.EQ.OR P4, PT, R2, RZ, P5 ;  /* 0x000000ff0200720c */ /* 0x000fe20002f82670 */
[----:B------:R-:W-:Y:S01]  /*14f0*/  IMAD.MOV.U32 R15, RZ, RZ, 0x1 ;  /* 0x00000001ff0f7424 */ /* 0x000fe200078e00ff */
[----:B------:R-:W-:Y:S01]  /*1500*/  PLOP3.LUT P1, PT, P1, PT, PT, 0x8, 0x80 ;  /* 0x000000000080781c */ /* 0x000fe20000f2e170 */
[----:B------:R-:W-:Y:S01]  /*1510*/  IMAD.MOV.U32 R14, RZ, RZ, RZ ;  /* 0x000000ffff0e7224 */ /* 0x000fe200078e00ff */
[----:B------:R-:W-:Y:S01]  /*1520*/  MOV R8, 0x1 ;  /* 0x0000000100087802 */ /* 0x000fe20000000f00 */
[----:B------:R-:W4:Y:S01]  /*1530*/  LDC R0, c[0x0][0x374] ;  /* 0x0000dd00ff007b82 */ /* 0x000f220000000800 */
[----:B------:R-:W-:Y:S01]  /*1540*/  IMAD.MOV.U32 R10, RZ, RZ, RZ ;  /* 0x000000ffff0a7224 */ /* 0x000fe200078e00ff */
[----:B------:R-:W2:Y:S01]  /*1550*/  LDCU.64 UR24, c[0x0][0x348] ;  /* 0x00006900ff1877ac */ /* 0x000ea20008000a00 */
[----:B------:R-:W-:Y:S01]  /*1560*/  UMOV UR13, URZ ;  /* 0x000000ff000d7c82 */ /* 0x000fe20008000000 */
[----:B-1----:R-:W-:-:S04]  /*1570*/  UIADD3 UR5, UPT, UPT, UR15, 0x1f, URZ ;  /* 0x0000001f0f057890 */ /* 0x002fc8000fffe0ff */
[----:B------:R-:W-:-:S04]  /*1580*/  USHF.R.S32.HI UR4, URZ, 0x1f, UR5 ;  /* 0x0000001fff047899 */ /* 0x000fc80008011405 */
[----:B------:R-:W-:-:S04]  /*1590*/  ULEA.HI UR4, UR4, UR5, URZ, 0x5 ;  /* 0x0000000504047291 */ /* 0x000fc8000f8f28ff */
[----:B------:R-:W-:Y:S02]  /*15a0*/  USHF.R.S32.HI UR22, URZ, 0x5, UR4 ;  /* 0x00000005ff167899 */ /* 0x000fe40008011404 */
[----:B------:R-:W-:Y:S02]  /*15b0*/  UIADD3 UR4, UPT, UPT, UR15, -0x1, URZ ;  /* 0xffffffff0f047890 */ /* 0x000fe4000fffe0ff */
[----:B------:R-:W-:Y:S02]  /*15c0*/  UISETP.LT.U32.AND UP0, UPT, UR22, 0xc, UPT ;  /* 0x0000000c1600788c */ /* 0x000fe4000bf01070 */
[----:B------:R-:W-:Y:S02]  /*15d0*/  UISETP.GE.U32.AND UP1, UPT, UR4, -0x3f, UPT ;  /* 0xffffffc10400788c */ /* 0x000fe4000bf26070 */
[----:B------:R-:W-:Y:S02]  /*15e0*/  USEL UR21, UR22, 0xc, UP0 ;  /* 0x0000000c16157887 */ /* 0x000fe40008000000 */
[----:B------:R-:W-:-:S02]  /*15f0*/  UIADD3 UR15, UPT, UPT, UR15, 0x3e, URZ ;  /* 0x0000003e0f0f7890 */ /* 0x000fc4000fffe0ff */
[----:B------:R-:W-:Y:S02]  /*1600*/  UIADD3 UR7, UPT, UPT, UR21, -0x1, URZ ;  /* 0xffffffff15077890 */ /* 0x000fe4000fffe0ff */
[----:B------:R-:W-:-:S03]  /*1610*/  UIADD3 UR14, UPT, UPT, UR22, -UR21, URZ ;  /* 0x80000015160e7290 */ /* 0x000fc6000fffe0ff */
[----:B------:R-:W-:-:S04]  /*1620*/  @UP1 UIADD3 UR7, UPT, UPT, UR21, URZ, URZ ;  /* 0x000000ff15071290 */ /* 0x000fc8000fffe0ff */
[----:B--2---:R-:W-:-:S12]  /*1630*/  UIADD3 UR7, UPT, UPT, UR7, 0x1, URZ ;  /* 0x0000000107077890 */ /* 0x004fd8000fffe0ff */
.L_x_36:
[----:B------:R-:W-:Y:S01]  /*1640*/  UISETP.NE.AND UP0, UPT, UR37, URZ, UPT ;  /* 0x000000ff2500728c */ /* 0x000fe2000bf05270 */
[----:B------:R-:W1:Y:S08]  /*1650*/  S2UR UR37, SR_CgaCtaId ;  /* 0x00000000002579c3 */ /* 0x000e700000008800 */
[----:B------:R-:W-:Y:S05]  /*1660*/  BRA.U UP0, `(.L_x_19) ;  /* 0x0000000100347547 */ /* 0x000fea000b800000 */
[----:B------:R-:W2:Y:S01]  /*1670*/  S2R R2, SR_CgaCtaId ;  /* 0x0000000000027919 */ /* 0x000ea20000008800 */
[----:B------:R-:W-:-:S04]  /*1680*/  MOV R3, 0x400 ;  /* 0x0000040000037802 */ /* 0x000fc80000000f00 */
[----:B--2---:R-:W-:Y:S02]  /*1690*/  LEA R3, R2, R3, 0x18 ;  /* 0x0000000302037211 */ /* 0x004fe400078ec0ff */
[----:B------:R-:W-:-:S03]  /*16a0*/  SHF.L.U32 R2, R8, 0x1f, RZ ;  /* 0x0000001f08027819 */ /* 0x000fc600000006ff */
[----:B------:R-:W-:-:S04]  /*16b0*/  IMAD R3, R10, 0x8, R3 ;  /* 0x000000080a037824 */ /* 0x000fc800078e0203 */
[----:B------:R-:W2:Y:S02]  /*16c0*/  SYNCS.PHASECHK.TRANS64.TRYWAIT P0, [R3+URZ+0x160], R2 ;  /* 0x00016002030075a7 */ /* 0x000ea400080011ff */
[----:B--2---:R-:W-:Y:S05]  /*16d0*/  @!P0 BRA `(.L_x_20) ;  /* 0x0000007400e88947 */ /* 0x004fea0003800000 */
.L_x_121:
[----:B------:R-:W-:Y:S01]  /*16e0*/  VIADD R10, R10, 0x1 ;  /* 0x000000010a0a7836 */ /* 0x000fe20000000000 */
[----:B------:R2:W-:Y:S04]  /*16f0*/  SYNCS.ARRIVE.TRANS64.A1T0 RZ, [R3+URZ+0x150], RZ ;  /* 0x000150ff03ff79a7 */ /* 0x0005e800081000ff */
[----:B------:R-:W-:-:S04]  /*1700*/  ISETP.NE.AND P0, PT, R10, 0x2, PT ;  /* 0x000000020a00780c */ /* 0x000fc80003f05270 */
[----:B------:R-:W-:Y:S02]  /*1710*/  SEL R10, R10, RZ, P0 ;  /* 0x000000ff0a0a7207 */ /* 0x000fe40000000000 */
[----:B--2---:R-:W-:-:S04]  /*1720*/  SEL R3, RZ, 0x1, P0 ;  /* 0x00000001ff037807 */ /* 0x004fc80000000000 */
[----:B------:R-:W-:-:S07]  /*1730*/  LOP3.LUT R8, R8, R3, RZ, 0x3c, !PT ;  /* 0x0000000308087212 */ /* 0x000fce00078e3cff */
.L_x_19:
[----:B------:R-:W-:Y:S01]  /*1740*/  UMOV UR4, 0x400 ;  /* 0x0000040000047882 */ /* 0x000fe20000000000 */
[----:B------:R-:W-:Y:S01]  /*1750*/  SHF.L.U32 R2, R15, 0x1f, RZ ;  /* 0x0000001f0f027819 */ /* 0x000fe200000006ff */
[----:B-1----:R-:W-:Y:S01]  /*1760*/  ULEA UR4, UR37, UR4, 0x18 ;  /* 0x0000000425047291 */ /* 0x002fe2000f8ec0ff */
[----:B------:R-:W-:Y:S01]  /*1770*/  R2UR UR35, R229 ;  /* 0x00000000e52372ca */ /* 0x000fe200000e0000 */
[----:B------:R-:W-:Y:S01]  /*1780*/  UISETP.GE.U32.AND UP0, UPT, UR15, 0x3f, UPT ;  /* 0x0000003f0f00788c */ /* 0x000fe2000bf06070 */
[----:B------:R-:W-:Y:S01]  /*1790*/  R2UR UR11, R219 ;  /* 0x00000000db0b72ca */ /* 0x000fe200000e0000 */
[----:B------:R-:W-:Y:S01]  /*17a0*/  ULEA UR5, UR13, UR4, 0x3 ;  /* 0x000000040d057291 */ /* 0x000fe2000f8e18ff */
[----:B------:R-:W-:-:S08]  /*17b0*/  UMOV UR23, URZ ;  /* 0x000000ff00177c82 */ /* 0x000fd00008000000 */
[----:B------:R1:W2:Y:S01]  /*17c0*/  SYNCS.PHASECHK.TRANS64.TRYWAIT P0, [UR5+0x60], R2 ;  /* 0x00006002ff0075a7 */ /* 0x0002a20008001105 */
[----:B------:R-:W-:Y:S02]  /*17d0*/  USHF.L.U32 UR35, UR35, 0x6, URZ ;  /* 0x0000000623237899 */ /* 0x000fe400080006ff */
[----:B------:R-:W-:Y:S01]  /*17e0*/  UIMAD UR11, UR11, 0xb0, URZ ;  /* 0x000000b00b0b78a4 */ /* 0x000fe2000f8e02ff */
[----:B------:R-:W-:Y:S11]  /*17f0*/  BRA.U !UP0, `(.L_x_21) ;  /* 0x0000000108a87547 */ /* 0x000ff6000b800000 */
[----:B------:R-:W-:Y:S01]  /*1800*/  UMOV UR16, URZ ;  /* 0x000000ff00107c82 */ /* 0x000fe20008000000 */
[----:B------:R-:W-:-:S05]  /*1810*/  UMOV UR6, UR13 ;  /* 0x0000000d00067c82 */ /* 0x000fca0008000000 */
.L_x_26:
[----:B--2---:R-:W-:Y:S01]  /*1820*/  @!P5 MOV R3, 0x3c00 ;  /* 0x00003c000003d802 */ /* 0x004fe20000000f00 */
[----:B-1----:R-:W-:Y:S01]  /*1830*/  ULEA UR33, UR6, UR4, 0x3 ;  /* 0x0000000406217291 */ /* 0x002fe2000f8e18ff */
[----:B--2---:R-:W-:Y:S11]  /*1840*/  @P0 BRA `(.L_x_22) ;  /* 0x00000000000c0947 */ /* 0x004ff60003800000 */
[----:B------:R-:W-:Y:S04]  /*1850*/  SHF.L.U32 R5, R15, 0x1f, RZ ;  /* 0x0000001f0f057819 */ /* 0x000fe800000006ff */
[----:B------:R-:W2:Y:S02]  /*1860*/  SYNCS.PHASECHK.TRANS64.TRYWAIT P0, [UR33+0x60], R5 ;  /* 0x00006005ff0075a7 */ /* 0x000ea40008001121 */
[----:B--2---:R-:W-:Y:S05]  /*1870*/  @!P0 BRA `(.L_x_23) ;  /* 0x0000007400948947 */ /* 0x004fea0003800000 */
.L_x_22:
[----:B------:R2:W-:Y:S01]  /*1880*/  @!P5 SYNCS.ARRIVE.TRANS64 RZ, [UR33], R3 ;  /* 0x00000003ffffd9a7 */ /* 0x0005e20008000021 */
[----:B------:R-:W-:Y:S04]  /*1890*/  BSSY.RECONVERGENT B0, `(.L_x_24) ;  /* 0x0000003000007945 */ /* 0x000fe80003800200 */
[----:B------:R-:W-:Y:S05]  /*18a0*/  @P4 BRA `(.L_x_25) ;  /* 0x0000000000044947 */ /* 0x000fea0003800000 */
[----:B------:R-:W-:Y:S05]  /*18b0*/  BPT.TRAP 0x1 ;  /* 0x000000040000795c */ /* 0x000fea0000300000 */
.L_x_25:
[----:B------:R-:W-:Y:S05]  /*18c0*/  BSYNC.RECONVERGENT B0 ;  /* 0x0000000000007941 */ /* 0x000fea0003800200 */
.L_x_24:
[----:B------:R-:W-:Y:S02]  /*18d0*/  UIADD3 UR13, UPT, UPT, UR6, 0x1, URZ ;  /* 0x00000001060d7890 */ /* 0x000fe4000fffe0ff */
[----:B------:R-:W-:Y:S02]  /*18e0*/  UIADD3 UR18, UP1, UPT, UR24, 0x80, URZ ;  /* 0x0000008018127890 */ /* 0x000fe4000ff3e0ff */
[----:B------:R-:W-:Y:S02]  /*18f0*/  UISETP.NE.AND UP0, UPT, UR13, 0xc, UPT ;  /* 0x0000000c0d00788c */ /* 0x000fe4000bf05270 */
[----:B------:R-:W-:Y:S02]  /*1900*/  ULEA UR32, UR6, UR4, 0xc ;  /* 0x0000000406207291 */ /* 0x000fe4000f8e60ff */
[----:B------:R-:W-:Y:S02]  /*1910*/  USEL UR9, URZ, 0x1, UP0 ;  /* 0x00000001ff097887 */ /* 0x000fe40008000000 */
[----:B------:R-:W-:Y:S02]  /*1920*/  USEL UR13, UR13, URZ, UP0 ;  /* 0x000000ff0d0d7287 */ /* 0x000fe40008000000 */
[----:B------:R-:W-:Y:S02]  /*1930*/  USHF.L.U32 UR34, UR16, 0x5, URZ ;  /* 0x0000000510227899 */ /* 0x000fe400080006ff */
[----:B------:R-:W-:Y:S01]  /*1940*/  ULEA UR8, UR13, UR4, 0x3 ;  /* 0x000000040d087291 */ /* 0x000fe2000f8e18ff */
[----:B------:R-:W-:Y:S01]  /*1950*/  LOP3.LUT R15, R15, UR9, RZ, 0x3c, !PT ;  /* 0x000000090f0f7c12 */ /* 0x000fe2000f8e3cff */
[----:B------:R-:W-:Y:S02]  /*1960*/  UIADD3.X UR19, UPT, UPT, URZ, UR25, URZ, UP1, !UPT ;  /* 0x00000019ff137290 */ /* 0x000fe40008ffe4ff */
[----:B------:R-:W-:Y:S01]  /*1970*/  UIADD3 UR32, UPT, UPT, UR32, 0xb300, URZ ;  /* 0x0000b30020207890 */ /* 0x000fe2000fffe0ff */
[----:B-1----:R-:W-:Y:S01]  /*1980*/  SHF.L.U32 R2, R15, 0x1f, RZ ;  /* 0x0000001f0f027819 */ /* 0x002fe200000006ff */
[----:B------:R-:W-:Y:S02]  /*1990*/  UIMAD UR5, UR6, 0x2c00, UR4 ;  /* 0x00002c00060578a4 */ /* 0x000fe4000f8e0204 */
[----:B------:R-:W-:Y:S01]  /*19a0*/  UIADD3 UR26, UP0, UPT, UR24, 0x180, URZ ;  /* 0x00000180181a7890 */ /* 0x000fe2000ff1e0ff */
[----:B------:R1:W1:Y:S01]  /*19b0*/  SYNCS.PHASECHK.TRANS64.TRYWAIT P0, [UR8+0x60], R2 ;  /* 0x00006002ff0075a7 */ /* 0x0002620008001108 */
[----:B------:R-:W-:Y:S01]  /*19c0*/  UMOV UR28, 0x0 ;  /* 0x00000000001c7882 */ /* 0x000fe20000000000 */
[----:B------:R-:W-:Y:S01]  /*19d0*/  UMOV UR29, 0x10000000 ;  /* 0x10000000001d7882 */ /* 0x000fe20000000000 */
[----:B------:R-:W-:Y:S01]  /*19e0*/  UIADD3 UR8, UPT, UPT, UR5, 0x17300, URZ ;  /* 0x0001730005087890 */ /* 0x000fe2000fffe0ff */
[----:B------:R1:W-:Y:S01]  /*19f0*/  UTMALDG.3D [UR32], [UR18], desc[UR28] ;  /* 0x00001c20120075b4 */ /* 0x0003e20008011000 */
[----:B------:R-:W-:Y:S02]  /*1a00*/  UIADD3.X UR27, UPT, UPT, URZ, UR25, URZ, UP0, !UPT ;  /* 0x00000019ff1b7290 */ /* 0x000fe400087fe4ff */
[----:B------:R-:W-:Y:S01]  /*1a10*/  UIADD3 UR16, UPT, UPT, UR16, 0x1, URZ ;  /* 0x0000000110107890 */ /* 0x000fe2000fffe0ff */
[----:B------:R-:W-:Y:S01]  /*1a20*/  UMOV UR12, UR36 ;  /* 0x00000024000c7c82 */ /* 0x000fe20008000000 */
[----:B------:R-:W-:Y:S01]  /*1a30*/  UMOV UR9, UR33 ;  /* 0x0000002100097c82 */ /* 0x000fe20008000000 */
[----:B------:R-:W-:Y:S01]  /*1a40*/  UMOV UR10, UR34 ;  /* 0x00000022000a7c82 */ /* 0x000fe20008000000 */
[----:B------:R-:W-:Y:S03]  /*1a50*/  UISETP.NE.AND UP0, UPT, UR16, UR7, UPT ;  /* 0x000000071000728c */ /* 0x000fe6000bf05270 */
[----:B------:R1:W-:Y:S01]  /*1a60*/  UTMALDG.3D [UR8], [UR26], desc[UR28] ;  /* 0x00001c081a0075b4 */ /* 0x0003e20008011000 */
[----:B------:R-:W-:Y:S01]  /*1a70*/  UMOV UR23, UR7 ;  /* 0x0000000700177c82 */ /* 0x000fe20008000000 */
[----:B------:R-:W-:Y:S04]  /*1a80*/  UMOV UR6, UR13 ;  /* 0x0000000d00067c82 */ /* 0x000fe80008000000 */
[----:B------:R-:W-:Y:S05]  /*1a90*/  BRA.U UP0, `(.L_x_26) ;  /* 0xfffffffd00607547 */ /* 0x000fea000b83ffff */
.L_x_21:
[----:B------:R-:W-:Y:S01]  /*1aa0*/  ULEA UR5, UR13, UR4, 0x3 ;  /* 0x000000040d057291 */ /* 0x000fe2000f8e18ff */
[----:B-1----:R-:W-:Y:S01]  /*1ab0*/  SHF.L.U32 R2, R15, 0x1f, RZ ;  /* 0x0000001f0f027819 */ /* 0x002fe200000006ff */
[----:B------:R-:W-:Y:S01]  /*1ac0*/  @!P1 SYNCS.ARRIVE.TRANS64.A1T0 RZ, [UR4+0xe8], RZ ;  /* 0x0000e8ffffff99a7 */ /* 0x000fe20008100004 */
[----:B------:R-:W-:-:S06]  /*1ad0*/  UISETP.GT.AND UP0, UPT, UR22, UR21, UPT ;  /* 0x000000151600728c */ /* 0x000fcc000bf04270 */
[----:B--2---:R1:W2:Y:S03]  /*1ae0*/  SYNCS.PHASECHK.TRANS64.TRYWAIT P0, [UR5+0x60], R2 ;  /* 0x00006002ff0075a7 */ /* 0x0042a60008001105 */
[----:B------:R-:W-:Y:S05]  /*1af0*/  BRA.U !UP0, `(.L_x_27) ;  /* 0x0000000108ac7547 */ /* 0x000fea000b800000 */
[----:B------:R-:W-:Y:S01]  /*1b00*/  UIADD3 UR26, UPT, UPT, UR14, UR23, URZ ;  /* 0x000000170e1a7290 */ /* 0x000fe2000fffe0ff */
[----:B------:R-:W-:-:S11]  /*1b10*/  UMOV UR6, UR13 ;  /* 0x0000000d00067c82 */ /* 0x000fd60008000000 */
.L_x_32:
[----:B--2---:R-:W-:Y:S01]  /*1b20*/  @!P5 MOV R3, 0x3c00 ;  /* 0x00003c000003d802 */ /* 0x004fe20000000f00 */
[----:B-1----:R-:W-:Y:S01]  /*1b30*/  ULEA UR17, UR6, UR4, 0x3 ;  /* 0x0000000406117291 */ /* 0x002fe2000f8e18ff */
[----:B--2---:R-:W-:Y:S11]  /*1b40*/  @P0 BRA `(.L_x_28) ;  /* 0x00000000000c0947 */ /* 0x004ff60003800000 */
[----:B------:R-:W-:Y:S04]  /*1b50*/  SHF.L.U32 R5, R15, 0x1f, RZ ;  /* 0x0000001f0f057819 */ /* 0x000fe800000006ff */
[----:B------:R-:W2:Y:S02]  /*1b60*/  SYNCS.PHASECHK.TRANS64.TRYWAIT P0, [UR17+0x60], R5 ;  /* 0x00006005ff0075a7 */ /* 0x000ea40008001111 */
[----:B--2---:R-:W-:Y:S05]  /*1b70*/  @!P0 BRA `(.L_x_29) ;  /* 0x0000007000ec8947 */ /* 0x004fea0003800000 */
.L_x_28:
[----:B------:R2:W-:Y:S01]  /*1b80*/  @!P5 SYNCS.ARRIVE.TRANS64 RZ, [UR17], R3 ;  /* 0x00000003ffffd9a7 */ /* 0x0005e20008000011 */
[----:B------:R-:W-:Y:S04]  /*1b90*/  BSSY.RECONVERGENT B0, `(.L_x_30) ;  /* 0x0000003000007945 */ /* 0x000fe80003800200 */
[----:B------:R-:W-:Y:S05]  /*1ba0*/  @P4 BRA `(.L_x_31) ;  /* 0x0000000000044947 */ /* 0x000fea0003800000 */
[----:B------:R-:W-:Y:S05]  /*1bb0*/  BPT.TRAP 0x1 ;  /* 0x000000040000795c */ /* 0x000fea0000300000 */
.L_x_31:
[----:B------:R-:W-:Y:S05]  /*1bc0*/  BSYNC.RECONVERGENT B0 ;  /* 0x0000000000007941 */ /* 0x000fea0003800200 */
.L_x_30:
[----:B------:R-:W-:Y:S02]  /*1bd0*/  UIADD3 UR13, UPT, UPT, UR6, 0x1, URZ ;  /* 0x00000001060d7890 */ /* 0x000fe4000fffe0ff */
[----:B------:R-:W-:Y:S02]  /*1be0*/  ULEA UR16, UR6, UR4, 0xc ;  /* 0x0000000406107291 */ /* 0x000fe4000f8e60ff */
[----:B------:R-:W-:Y:S02]  /*1bf0*/  UISETP.NE.AND UP0, UPT, UR13, 0xc, UPT ;  /* 0x0000000c0d00788c */ /* 0x000fe4000bf05270 */
[----:B------:R-:W-:Y:S02]  /*1c00*/  UIADD3 UR32, UP1, UPT, UR24, 0x80, URZ ;  /* 0x0000008018207890 */ /* 0x000fe4000ff3e0ff */
[----:B------:R-:W-:Y:S02]  /*1c10*/  USEL UR9, URZ, 0x1, UP0 ;  /* 0x00000001ff097887 */ /* 0x000fe40008000000 */
[----:B------:R-:W-:Y:S02]  /*1c20*/  USEL UR13, UR13, URZ, UP0 ;  /* 0x000000ff0d0d7287 */ /* 0x000fe40008000000 */
[----:B------:R-:W-:Y:S02]  /*1c30*/  USHF.L.U32 UR18, UR23, 0x5, URZ ;  /* 0x0000000517127899 */ /* 0x000fe400080006ff */
[----:B------:R-:W-:Y:S01]  /*1c40*/  ULEA UR8, UR13, UR4, 0x3 ;  /* 0x000000040d087291 */ /* 0x000fe2000f8e18ff */
[----:B------:R-:W-:Y:S01]  /*1c50*/  LOP3.LUT R15, R15, UR9, RZ, 0x3c, !PT ;  /* 0x000000090f0f7c12 */ /* 0x000fe2000f8e3cff */
[----:B------:R-:W-:Y:S02]  /*1c60*/  UIADD3 UR16, UPT, UPT, UR16, 0xb300, URZ ;  /* 0x0000b30010107890 */ /* 0x000fe4000fffe0ff */
[----:B------:R-:W-:Y:S01]  /*1c70*/  UIADD3.X UR33, UPT, UPT, URZ, UR25, URZ, UP1, !UPT ;  /* 0x00000019ff217290 */ /* 0x000fe20008ffe4ff */
[----:B-1----:R-:W-:Y:S01]  /*1c80*/  SHF.L.U32 R2, R15, 0x1f, RZ ;  /* 0x0000001f0f027819 */ /* 0x002fe200000006ff */
[----:B------:R-:W-:Y:S02]  /*1c90*/  UIMAD UR5, UR6, 0x2c00, UR4 ;  /* 0x00002c00060578a4 */ /* 0x000fe4000f8e0204 */
[----:B------:R-:W-:Y:S01]  /*1ca0*/  UIADD3 UR30, UP0, UPT, UR24, 0x180, URZ ;  /* 0x00000180181e7890 */ /* 0x000fe2000ff1e0ff */
[----:B------:R1:W1:Y:S01]  /*1cb0*/  SYNCS.PHASECHK.TRANS64.TRYWAIT P0, [UR8+0x60], R2 ;  /* 0x00006002ff0075a7 */ /* 0x0002620008001108 */
[----:B------:R-:W-:Y:S01]  /*1cc0*/  UIADD3 UR8, UPT, UPT, UR5, 0x17300, URZ ;  /* 0x0001730005087890 */ /* 0x000fe2000fffe0ff */
[----:B------:R-:W-:Y:S01]  /*1cd0*/  UMOV UR28, 0x0 ;  /* 0x00000000001c7882 */ /* 0x000fe20000000000 */
[----:B------:R-:W-:Y:S01]  /*1ce0*/  UMOV UR29, 0x10000000 ;  /* 0x10000000001d7882 */ /* 0x000fe20000000000 */
[----:B------:R-:W-:Y:S01]  /*1cf0*/  UMOV UR19, UR35 ;  /* 0x0000002300137c82 */ /* 0x000fe20008000000 */
[----:B------:R-:W-:Y:S01]  /*1d00*/  UMOV UR20, UR36 ;  /* 0x0000002400147c82 */ /* 0x000fe20008000000 */
[----:B------:R-:W-:Y:S01]  /*1d10*/  UIADD3.X UR31, UPT, UPT, URZ, UR25, URZ, UP0, !UPT ;  /* 0x00000019ff1f7290 */ /* 0x000fe200087fe4ff */
[----:B------:R1:W-:Y:S01]  /*1d20*/  UTMALDG.3D [UR16], [UR32], desc[UR28] ;  /* 0x00001c10200075b4 */ /* 0x0003e20008011000 */
[----:B------:R-:W-:Y:S01]  /*1d30*/  UIADD3 UR23, UPT, UPT, UR23, 0x1, URZ ;  /* 0x0000000117177890 */ /* 0x000fe2000fffe0ff */
[----:B------:R-:W-:Y:S01]  /*1d40*/  UMOV UR12, UR36 ;  /* 0x00000024000c7c82 */ /* 0x000fe20008000000 */
[----:B------:R-:W-:Y:S01]  /*1d50*/  UMOV UR9, UR17 ;  /* 0x0000001100097c82 */ /* 0x000fe20008000000 */
[----:B------:R-:W-:Y:S01]  /*1d60*/  UMOV UR10, UR18 ;  /* 0x00000012000a7c82 */ /* 0x000fe20008000000 */
[----:B------:R-:W-:Y:S03]  /*1d70*/  UISETP.NE.AND UP0, UPT, UR23, UR26, UPT ;  /* 0x0000001a1700728c */ /* 0x000fe6000bf05270 */
[----:B------:R1:W-:Y:S01]  /*1d80*/  UTMALDG.3D [UR8], [UR30], desc[UR28] ;  /* 0x00001c081e0075b4 */ /* 0x0003e20008011000 */
[----:B------:R-:W-:Y:S05]  /*1d90*/  UMOV UR6, UR13 ;  /* 0x0000000d00067c82 */ /* 0x000fea0008000000 */
[----:B------:R-:W-:Y:S05]  /*1da0*/  BRA.U UP0, `(.L_x_32) ;  /* 0xfffffffd005c7547 */ /* 0x000fea000b83ffff */
.L_x_27:
[----:B-1----:R-:W-:Y:S01]  /*1db0*/  LEA R2, R14, UR4, 0x3 ;  /* 0x000000040e027c11 */ /* 0x002fe2000f8e18ff */
[----:B------:R-:W-:Y:S01]  /*1dc0*/  NOP ;  /* 0x0000000000007918 */ /* 0x000fe20000000000 */
[----:B--2---:R-:W-:Y:S02]  /*1dd0*/  SHF.L.U32 R3, R12, 0x1f, RZ ;  /* 0x0000001f0c037819 */ /* 0x004fe400000006ff */
[----:B------:R-:W-:Y:S02]  /*1de0*/  LEA R4, R14, UR4, 0x4 ;  /* 0x000000040e047c11 */ /* 0x000fe4000f8e20ff */
[----:B------:R-:W1:Y:S02]  /*1df0*/  SYNCS.PHASECHK.TRANS64.TRYWAIT P0, [R2+URZ+0xf0], R3 ;  /* 0x0000f003020075a7 */ /* 0x000e6400080011ff */
[----:B-1----:R-:W-:Y:S05]  /*1e00*/  @!P0 BRA `(.L_x_33) ;  /* 0x0000007000608947 */ /* 0x002fea0003800000 */
.L_x_124:
[----:B------:R-:W2:Y:S01]  /*1e10*/  LDS.128 R4, [R4+0x180] ;  /* 0x0001800004047984 */ /* 0x000ea20000000c00 */
[----:B---3--:R-:W-:Y:S01]  /*1e20*/  ISETP.GE.AND P0, PT, R108, 0x1, PT ;  /* 0x000000016c00780c */ /* 0x008fe20003f06270 */
[----:B-1----:R-:W-:Y:S01]  /*1e30*/  VIADD R2, R2, 0x100 ;  /* 0x0000010002027836 */ /* 0x002fe20000000000 */
[----:B------:R-:W-:Y:S01]  /*1e40*/  @!PT LDS RZ, [RZ] ;  /* 0x00000000fffff984 */ /* 0x000fe20000000800 */
[----:B------:R-:W-:Y:S01]  /*1e50*/  @!PT LDS RZ, [RZ] ;  /* 0x00000000fffff984 */ /* 0x000fe20000000800 */
[----:B------:R-:W-:Y:S01]  /*1e60*/  @!PT LDS RZ, [RZ] ;  /* 0x00000000fffff984 */ /* 0x000fe20000000800 */
[----:B------:R-:W-:Y:S01]  /*1e70*/  @!PT LDS RZ, [RZ] ;  /* 0x00000000fffff984 */ /* 0x000fe20000000800 */
[----:B------:R1:W-:Y:S06]  /*1e80*/  MEMBAR.ALL.CTA ;  /* 0x0000000000007992 */ /* 0x0003ec0000008000 */
[----:B-1----:R-:W1:Y:S01]  /*1e90*/  FENCE.VIEW.ASYNC.S ;  /* 0x00000000000073c6 */ /* 0x002e620000000000 */
[----:B------:R-:W-:-:S04]  /*1ea0*/  PRMT R2, RZ, 0x654, R2 ;  /* 0x00000654ff027816 */ /* 0x000fc80000000002 */
[----:B-1----:R1:W-:Y:S01]  /*1eb0*/  SYNCS.ARRIVE.TRANS64.RED.A1T0 RZ, [R2+URZ], RZ ;  /* 0x000000ff02ff79a7 */ /* 0x0023e200081004ff */
[----:B--2---:R-:W-:-:S13]  /*1ec0*/  LOP3.LUT P2, RZ, R6, 0x1, RZ, 0xc0, !PT ;  /* 0x0000000106ff7812 */ /* 0x004fda000784c0ff */
[----:B------:R-:W-:Y:S01]  /*1ed0*/  @P2 SHF.R.U32.HI R3, RZ, 0x10, R5 ;  /* 0x00000010ff032819 */ /* 0x000fe20000011605 */
[----:B------:R-:W-:Y:S01]  /*1ee0*/  VOTEU.ANY UP0, P2 ;  /* 0x0000000000ff7886 */ /* 0x000fe20001000100 */
[----:B------:R-:W-:Y:S02]  /*1ef0*/  @P2 MOV R13, R4 ;  /* 0x00000004000d2202 */ /* 0x000fe40000000f00 */
[----:B------:R-:W-:Y:S02]  /*1f00*/  @P2 R2UR.BROADCAST UR5, R3 ;  /* 0x00000000030522ca */ /* 0x000fe400008e0000 */
[----:B------:R-:W-:-:S11]  /*1f10*/  @P2 LOP3.LUT R11, R5, 0xffff, RZ, 0xc0, !PT ;  /* 0x0000ffff050b2812 */ /* 0x000fd600078ec0ff */
[----:B------:R-:W-:Y:S01]  /*1f20*/  @UP0 UMOV UR36, UR5 ;  /* 0x0000000500240c82 */ /* 0x000fe20008000000 */
[----:B-1----:R-:W-:Y:S05]  /*1f30*/  @!P0 BRA `(.L_x_34) ;  /* 0x0000000000b88947 */ /* 0x002fea0003800000 */
[----:B------:R-:W4:Y:S01]  /*1f40*/  LDC.64 R4, c[0x0][0xb18] ;  /* 0x0002c600ff047b82 */ /* 0x000f220000000a00 */
[----:B------:R-:W-:-:S07]  /*1f50*/  ISETP.NE.AND P3, PT, R108, 0x1, PT ;  /* 0x000000016c00780c */ /* 0x000fce0003f65270 */
[----:B------:R-:W1:Y:S08]  /*1f60*/  LDC.64 R6, c[0x0][0xb10] ;  /* 0x0002c400ff067b82 */ /* 0x000e700000000a00 */
[----:B------:R-:W2:Y:S08]  /*1f70*/  LDC R16, c[0x0][0xb20] ;  /* 0x0002c800ff107b82 */ /* 0x000eb00000000800 */
[----:B------:R-:W3:Y:S01]  /*1f80*/  LDC R18, c[0x0][0xb0c] ;  /* 0x0002c300ff127b82 */ /* 0x000ee20000000800 */
[----:B----4-:R-:W-:Y:S01]  /*1f90*/  IMAD.HI.U32 R17, R0, R5, RZ ;  /* 0x0000000500117227 */ /* 0x010fe200078e00ff */
[----:B------:R-:W-:-:S03]  /*1fa0*/  ISETP.NE.AND P0, PT, R4, 0x1, PT ;  /* 0x000000010400780c */ /* 0x000fc60003f05270 */
[----:B------:R-:W-:-:S03]  /*1fb0*/  IMAD.HI.U32 R5, R11, R5, RZ ;  /* 0x000000050b057227 */ /* 0x000fc600078e00ff */
[----:B------:R-:W4:Y:S01]  /*1fc0*/  LDC.64 R2, c[0x0][0xb28] ;  /* 0x0002ca00ff027b82 */ /* 0x000f220000000a00 */
[----:B-1----:R-:W-:-:S04]  /*1fd0*/  IMAD.HI.U32 R20, R9, R6, RZ ;  /* 0x0000000609147227 */ /* 0x002fc800078e00ff */
[----:B------:R-:W-:Y:S01]  /*1fe0*/  IMAD.HI.U32 R22, R13, R6, RZ ;  /* 0x000000060d167227 */ /* 0x000fe200078e00ff */
[----:B------:R-:W-:Y:S02]  /*1ff0*/  SHF.R.U32.HI R20, RZ, R7, R20 ;  /* 0x00000007ff147219 */ /* 0x000fe40000011614 */
[-C--:B--2---:R-:W-:Y:S02]  /*2000*/  SHF.R.U32.HI R17, RZ, R16.reuse, R17 ;  /* 0x00000010ff117219 */ /* 0x084fe40000011611 */
[----:B------:R-:W-:Y:S02]  /*2010*/  SHF.R.U32.HI R16, RZ, R16, R5 ;  /* 0x00000010ff107219 */ /* 0x000fe40000011605 */
[----:B------:R-:W-:Y:S02]  /*2020*/  SEL R17, R0, R17, !P0 ;  /* 0x0000001100117207 */ /* 0x000fe40004000000 */
[----:B------:R-:W-:Y:S02]  /*2030*/  SHF.R.U32.HI R22, RZ, R7, R22 ;  /* 0x00000007ff167219 */ /* 0x000fe40000011616 */
[----:B---3--:R-:W-:-:S02]  /*2040*/  ISETP.NE.AND P1, PT, R18, 0x1, PT ;  /* 0x000000011200780c */ /* 0x008fc40003f25270 */
[----:B------:R-:W-:Y:S02]  /*2050*/  SEL R5, R11, R16, !P0 ;  /* 0x000000100b057207 */ /* 0x000fe40004000000 */
[----:B------:R-:W-:Y:S02]  /*2060*/  SEL R19, R9, R20, !P1 ;  /* 0x0000001409137207 */ /* 0x000fe40004800000 */
[----:B------:R-:W-:Y:S01]  /*2070*/  SEL R7, R13, R22, !P1 ;  /* 0x000000160d077207 */ /* 0x000fe20004800000 */
[----:B----4-:R-:W-:-:S04]  /*2080*/  IMAD.HI.U32 R20, R17, R2, RZ ;  /* 0x0000000211147227 */ /* 0x010fc800078e00ff */
        /* <DEDUP_REMOVED lines=10> */
[----:B------:R-:W-:-:S04]  /*2130*/  @!P0 IMAD.HI.U32 R16, R7, R2, RZ ;  /* 0x0000000207108227 */ /* 0x000fc800078e00ff */
[----:B------:R-:W-:Y:S01]  /*2140*/  IMAD.MOV R2, RZ, RZ, -R6 ;  /* 0x000000ffff027224 */ /* 0x000fe200078e0a06 */
[----:B------:R-:W-:-:S03]  /*2150*/  @!P0 SHF.R.U32.HI R16, RZ, R3, R16 ;  /* 0x00000003ff108219 */ /* 0x000fc60000011610 */
[----:B------:R-:W-:Y:S01]  /*2160*/  IMAD R2, R108, R2, R5 ;  /* 0x000000026c027224 */ /* 0x000fe200078e0205 */
        /* <DEDUP_REMOVED lines=11> */
.L_x_34:
[----:B------:R-:W1:Y:S02]  /*2220*/  LDCU UR5, c[0x0][0xb30] ;  /* 0x00016600ff0577ac */ /* 0x000e640008000800 */
[----:B-1----:R-:W-:-:S09]  /*2230*/  UISETP.NE.AND UP0, UPT, UR5, 0x1, UPT ;  /* 0x000000010500788c */ /* 0x002fd2000bf05270 */
[----:B------:R-:W-:Y:S05]  /*2240*/  BRA.U UP0, `(.L_x_35) ;  /* 0x0000000100407547 */ /* 0x000fea000b800000 */
[----:B------:R-:W1:Y:S08]  /*2250*/  LDC.64 R4, c[0x0][0xb10] ;  /* 0x0002c400ff047b82 */ /* 0x000e700000000a00 */
[----:B------:R-:W2:Y:S08]  /*2260*/  LDC.64 R2, c[0x0][0xb18] ;  /* 0x0002c600ff027b82 */ /* 0x000eb00000000a00 */
[----:B------:R-:W3:Y:S08]  /*2270*/  LDC R6, c[0x0][0xb20] ;  /* 0x0002c800ff067b82 */ /* 0x000ef00000000800 */
[----:B------:R-:W4:Y:S01]  /*2280*/  LDC R16, c[0x0][0xb0c] ;  /* 0x0002c300ff107b82 */ /* 0x000f220000000800 */
[----:B-1----:R-:W-:-:S05]  /*2290*/  IMAD.HI.U32 R4, R13, R4, RZ ;  /* 0x000000040d047227 */ /* 0x002fca00078e00ff */
[----:B------:R-:W-:Y:S01]  /*22a0*/  SHF.R.U32.HI R4, RZ, R5, R4 ;  /* 0x00000005ff047219 */ /* 0x000fe20000011604 */
[----:B--2---:R-:W-:Y:S01]  /*22b0*/  IMAD.HI.U32 R3, R11, R3, RZ ;  /* 0x000000030b037227 */ /* 0x004fe200078e00ff */
[----:B------:R-:W-:-:S04]  /*22c0*/  ISETP.NE.AND P0, PT, R2, 0x1, PT ;  /* 0x000000010200780c */ /* 0x000fc80003f05270 */
[----:B---3--:R-:W-:-:S04]  /*22d0*/  SHF.R.U32.HI R6, RZ, R6, R3 ;  /* 0x00000006ff067219 */ /* 0x008fc80000011603 */
[----:B------:R-:W-:Y:S02]  /*22e0*/  SEL R3, R11, R6, !P0 ;  /* 0x000000060b037207 */ /* 0x000fe40004000000 */
[----:B----4-:R-:W-:-:S04]  /*22f0*/  ISETP.NE.AND P1, PT, R16, 0x1, PT ;  /* 0x000000011000780c */ /* 0x010fc80003f25270 */
[----:B------:R-:W-:-:S05]  /*2300*/  SEL R4, R13, R4, !P1 ;  /* 0x000000040d047207 */ /* 0x000fca0004800000 */
[----:B------:R-:W-:Y:S02]  /*2310*/  IMAD.IADD R5, R3, 0x1, -R4 ;  /* 0x0000000103057824 */ /* 0x000fe400078e0a04 */
[----:B------:R-:W-:Y:S02]  /*2320*/  IMAD.IADD R3, R4, 0x1, -R3 ;  /* 0x0000000104037824 */ /* 0x000fe400078e0a03 */
[----:B------:R-:W-:Y:S02]  /*2330*/  IMAD R13, R5, R16, R13 ;  /* 0x00000010050d7224 */ /* 0x000fe400078e020d */
[----:B------:R-:W-:-:S07]  /*2340*/  IMAD R11, R3, R2, R11 ;  /* 0x00000002030b7224 */ /* 0x000fce00078e020b */
.L_x_35:
[----:B------:R-:W-:Y:S01]  /*2350*/  VIADD R14, R14, 0x1 ;  /* 0x000000010e0e7836 */ /* 0x000fe20000000000 */
[----:B------:R-:W-:Y:S01]  /*2360*/  PLOP3.LUT P1, PT, PT, PT, PT, 0x80, 0x8 ;  /* 0x000000000008781c */ /* 0x000fe20003f2f070 */
[----:B------:R-:W-:Y:S02]  /*2370*/  IMAD.IADD R229, R13, 0x1, R228 ;  /* 0x000000010de57824 */ /* 0x000fe400078e02e4 */
[----:B------:R-:W-:Y:S01]  /*2380*/  IMAD.IADD R219, R11, 0x1, R218 ;  /* 0x000000010bdb7824 */ /* 0x000fe200078e02da */
[----:B------:R-:W-:-:S04]  /*2390*/  ISETP.NE.AND P0, PT, R14, 0x2, PT ;  /* 0x000000020e00780c */ /* 0x000fc80003f05270 */
[----:B------:R-:W-:Y:S02]  /*23a0*/  SEL R3, RZ, 0x1, P0 ;  /* 0x00000001ff037807 */ /* 0x000fe40000000000 */
[----:B------:R-:W-:Y:S02]  /*23b0*/  SEL R14, R14, RZ, P0 ;  /* 0x000000ff0e0e7207 */ /* 0x000fe40000000000 */
[----:B------:R-:W-:Y:S01]  /*23c0*/  LOP3.LUT R12, R12, R3, RZ, 0x3c, !PT ;  /* 0x000000030c0c7212 */ /* 0x000fe200078e3cff */
[----:B------:R-:W-:Y:S06]  /*23d0*/  @P2 BRA `(.L_x_36) ;  /* 0xfffffff000982947 */ /* 0x000fec000383ffff */
[----:B------:R-:W-:Y:S01]  /*23e0*/  UIADD3 UR4, UPT, UPT, UR4, 0x60, URZ ;  /* 0x0000006004047890 */ /* 0x000fe2000fffe0ff */
[----:B------:R-:W-:-:S03]  /*23f0*/  SHF.L.U32 R3, R15, 0x1f, RZ ;  /* 0x0000001f0f037819 */ /* 0x000fc600000006ff */
[----:B------:R-:W-:-:S09]  /*2400*/  ULEA UR5, UR13, UR4, 0x3 ;  /* 0x000000040d057291 */ /* 0x000fd2000f8e18ff */
[----:B------:R-:W1:Y:S02]  /*2410*/  SYNCS.PHASECHK.TRANS64.TRYWAIT P0, [UR5], R3 ;  /* 0x00000003ff0075a7 */ /* 0x000e640008001105 */
[----:B-1----:R-:W-:Y:S05]  /*2420*/  @!P0 BRA `(.L_x_37) ;  /* 0x0000006800ec8947 */ /* 0x002fea0003800000 */
.L_x_126:
[----:B------:R-:W-:-:S04]  /*2430*/  UIADD3 UR6, UPT, UPT, UR13, 0x1, URZ ;  /* 0x000000010d067890 */ /* 0x000fc8000fffe0ff */
[----:B------:R-:W-:-:S04]  /*2440*/  UISETP.NE.AND UP0, UPT, UR6, 0xc, UPT ;  /* 0x0000000c0600788c */ /* 0x000fc8000bf05270 */
[----:B------:R-:W-:Y:S02]  /*2450*/  USEL UR7, URZ, 0x1, UP0 ;  /* 0x00000001ff077887 */ /* 0x000fe40008000000 */
[----:B------:R-:W-:-:S04]  /*2460*/  USEL UR6, UR6, URZ, UP0 ;  /* 0x000000ff06067287 */ /* 0x000fc80008000000 */
[----:B------:R-:W-:Y:S01]  /*2470*/  ULEA UR5, UR6, UR4, 0x3 ;  /* 0x0000000406057291 */ /* 0x000fe2000f8e18ff */
[----:B------:R-:W-:-:S04]  /*2480*/  LOP3.LUT R2, R15, UR7, RZ, 0x3c, !PT ;  /* 0x000000070f027c12 */ /* 0x000fc8000f8e3cff */
[----:B-1----:R-:W-:-:S04]  /*2490*/  SHF.L.U32 R3, R2, 0x1f, RZ ;  /* 0x0000001f02037819 */ /* 0x002fc800000006ff */
[----:B------:R-:W1:Y:S02]  /*24a0*/  SYNCS.PHASECHK.TRANS64.TRYWAIT P0, [UR5], R3 ;  /* 0x00000003ff0075a7 */ /* 0x000e640008001105 */
[----:B-1----:R-:W-:Y:S05]  /*24b0*/  @!P0 BRA `(.L_x_38) ;  /* 0x0000006800e08947 */ /* 0x002fea0003800000 */
.L_x_128:
        /* <DEDUP_REMOVED lines=9> */
.L_x_130:
        /* <DEDUP_REMOVED lines=9> */
.L_x_132:
        /* <DEDUP_REMOVED lines=9> */
.L_x_134:
        /* <DEDUP_REMOVED lines=9> */
.L_x_136:
        /* <DEDUP_REMOVED lines=9> */
.L_x_138:
        /* <DEDUP_REMOVED lines=9> */
.L_x_140:
        /* <DEDUP_REMOVED lines=9> */
.L_x_142:
        /* <DEDUP_REMOVED lines=9> */
.L_x_144:
        /* <DEDUP_REMOVED lines=9> */
.L_x_146:
[----:B------:R-:W-:-:S04]  /*29d0*/  UIADD3 UR6, UPT, UPT, UR6, 0x1, URZ ;  /* 0x0000000106067890 */ /* 0x000fc8000fffe0ff */
[----:B------:R-:W-:-:S04]  /*29e0*/  UISETP.NE.AND UP0, UPT, UR6, 0xc, UPT ;  /* 0x0000000c0600788c */ /* 0x000fc8000bf05270 */
[----:B------:R-:W-:Y:S02]  /*29f0*/  USEL UR5, URZ, 0x1, UP0 ;  /* 0x00000001ff057887 */ /* 0x000fe40008000000 */
[----:B------:R-:W-:-:S04]  /*2a00*/  USEL UR6, UR6, URZ, UP0 ;  /* 0x000000ff06067287 */ /* 0x000fc80008000000 */
[----:B------:R-:W-:Y:S01]  /*2a10*/  ULEA UR6, UR6, UR4, 0x3 ;  /* 0x0000000406067291 */ /* 0x000fe2000f8e18ff */
[----:B-1----:R-:W-:-:S04]  /*2a20*/  LOP3.LUT R3, R2, UR5, RZ, 0x3c, !PT ;  /* 0x0000000502037c12 */ /* 0x002fc8000f8e3cff */
[----:B------:R-:W-:Y:S01]  /*2a30*/  SHF.L.U32 R3, R3, 0x1f, RZ ;  /* 0x0000001f03037819 */ /* 0x000fe200000006ff */
[----:B----4-:R-:W-:-:S07]  /*2a40*/  IMAD.U32 R0, RZ, RZ, UR6 ;  /* 0x00000006ff007e24 */ /* 0x010fce000f8e00ff */
.L_x_48:
[----:B-1----:R1:W2:Y:S02]  /*2a50*/  SYNCS.PHASECHK.TRANS64.TRYWAIT P0, [R0+URZ], R3 ;  /* 0x00000003000075a7 */ /* 0x0022a400080011ff */
[----:B--2---:R-:W-:Y:S05]  /*2a60*/  @!P0 NANOSLEEP.SYNCS 0x989680 ;  /* 0x009896800000895d */ /* 0x004fea0003900000 */
[----:B------:R-:W2:Y:S02]  /*2a70*/  @!P0 SYNCS.PHASECHK.TRANS64 P0, [R0+URZ], R3 ;  /* 0x00000003000085a7 */ /* 0x000ea400080010ff */
[----:B--2---:R-:W-:Y:S05]  /*2a80*/  @P0 EXIT ;  /* 0x000000000000094d */ /* 0x004fea0003800000 */
[----:B------:R-:W-:Y:S05]  /*2a90*/  BRA `(.L_x_48) ;  /* 0xfffffffc00ec7947 */ /* 0x000fea000383ffff */
.L_x_18:
[----:B------:R-:W-:-:S04]  /*2aa0*/  UISETP.NE.AND UP1, UPT, UR37, URZ, UPT ;  /* 0x000000ff2500728c */ /* 0x000fc8000bf25270 */
[----:B------:R-:W-:-:S09]  /*2ab0*/  UISETP.NE.OR UP1, UPT, UR8, 0x1, UP1 ;  /* 0x000000010800788c */ /* 0x000fd20008f25670 */
[----:B------:R-:W-:Y:S05]  /*2ac0*/  BRA.U UP1, `(.L_x_49) ;  /* 0x0000000501487547 */ /* 0x000fea000b800000 */
[----:B------:R-:W-:Y:S01]  /*2ad0*/  ISETP.NE.AND P2, PT, R2, RZ, PT ;  /* 0x000000ff0200720c */ /* 0x000fe20003f45270 */
[----:B------:R-:W-:Y:S01]  /*2ae0*/  IMAD.MOV.U32 R12, RZ, RZ, 0x1 ;  /* 0x00000001ff0c7424 */ /* 0x000fe200078e00ff */
[----:B------:R-:W-:Y:S02]  /*2af0*/  CS2R R10, SRZ ;  /* 0x00000000000a7805 */ /* 0x000fe4000001ff00 */
[----:B------:R-:W-:Y:S01]  /*2b00*/  CS2R R8, SRZ ;  /* 0x0000000000087805 */ /* 0x000fe2000001ff00 */
[----:B------:R-:W-:Y:S01]  /*2b10*/  UMOV UR4, 0x400 ;  /* 0x0000040000047882 */ /* 0x000fe20000000000 */
[----:B------:R-:W-:Y:S01]  /*2b20*/  UMOV UR6, URZ ;  /* 0x000000ff00067c82 */ /* 0x000fe20008000000 */
[----:B------:R-:W-:-:S12]  /*2b30*/  ULEA UR37, UR37, UR4, 0x18 ;  /* 0x0000000425257291 */ /* 0x000fd8000f8ec0ff */
.L_x_53:
[----:B------:R-:W-:Y:S02]  /*2b40*/  LEA R0, R8, UR37, 0x3 ;  /* 0x0000002508007c11 */ /* 0x000fe4000f8e18ff */
[----:B------:R-:W-:-:S03]  /*2b50*/  SHF.L.U32 R5, R9, 0x1f, RZ ;  /* 0x0000001f09057819 */ /* 0x000fc600000006ff */
[----:B------:R-:W-:Y:S01]  /*2b60*/  VIADD R4, R0, 0x160 ;  /* 0x0000016000047836 */ /* 0x000fe20000000000 */
[----:B------:R-:W1:Y:S02]  /*2b70*/  SYNCS.PHASECHK.TRANS64.TRYWAIT P0, [R0+URZ+0x150], R5 ;  /* 0x00015005000075a7 */ /* 0x000e6400080011ff */
[----:B-1----:R-:W-:Y:S05]  /*2b80*/  @!P0 BRA `(.L_x_50) ;  /* 0x00000068001c8947 */ /* 0x002fea0003800000 */
.L_x_147:
[----:B------:R-:W-:Y:S01]  /*2b90*/  ULEA UR5, UR6, UR37, 0x3 ;  /* 0x0000002506057291 */ /* 0x000fe2000f8e18ff */
[----:B------:R-:W-:Y:S02]  /*2ba0*/  PRMT R4, RZ, 0x654, R4 ;  /* 0x00000654ff047816 */ /* 0x000fe40000000004 */
[----:B-1----:R-:W-:Y:S01]  /*2bb0*/  SHF.L.U32 R5, R12, 0x1f, RZ ;  /* 0x0000001f0c057819 */ /* 0x002fe200000006ff */
[----:B------:R-:W-:Y:S01]  /*2bc0*/  UIADD3 UR4, UPT, UPT, UR5, 0xf0, URZ ;  /* 0x000000f005047890 */ /* 0x000fe2000fffe0ff */
[----:B------:R1:W-:Y:S05]  /*2bd0*/  SYNCS.ARRIVE.TRANS64.RED.A1T0 RZ, [R4+URZ], RZ ;  /* 0x000000ff04ff79a7 */ /* 0x0003ea00081004ff */
[----:B------:R-:W-:Y:S01]  /*2be0*/  IMAD.U32 R7, RZ, RZ, UR4 ;  /* 0x00000004ff077e24 */ /* 0x000fe2000f8e00ff */
[----:B------:R-:W2:Y:S04]  /*2bf0*/  SYNCS.PHASECHK.TRANS64.TRYWAIT P0, [UR5+0x100], R5 ;  /* 0x00010005ff0075a7 */ /* 0x000ea80008001105 */
[----:B------:R-:W-:Y:S01]  /*2c00*/  PRMT R6, R2, 0x654, R7 ;  /* 0x0000065402067816 */ /* 0x000fe20000000007 */
[----:B-1----:R-:W-:Y:S01]  /*2c10*/  @!P2 IMAD.MOV.U32 R4, RZ, RZ, 0x10 ;  /* 0x00000010ff04a424 */ /* 0x002fe200078e00ff */
[----:B--2---:R-:W-:Y:S06]  /*2c20*/  @!P0 BRA `(.L_x_51) ;  /* 0x0000006800088947 */ /* 0x004fec0003800000 */
.L_x_149:
[----:B------:R-:W-:Y:S01]  /*2c30*/  ULEA UR4, UR6, UR37, 0x4 ;  /* 0x0000002506047291 */ /* 0x000fe2000f8e20ff */
[----:B------:R-:W-:Y:S01]  /*2c40*/  SEL R3, R6, R3, !P2 ;  /* 0x0000000306037207 */ /* 0x000fe20005000000 */
[----:B------:R-:W-:Y:S01]  /*2c50*/  UIADD3 UR5, UPT, UPT, UR5, 0xf0, URZ ;  /* 0x000000f005057890 */ /* 0x000fe2000fffe0ff */
[----:B-1----:R-:W-:Y:S01]  /*2c60*/  LEA R0, R11, UR37, 0x3 ;  /* 0x000000250b007c11 */ /* 0x002fe2000f8e18ff */
[----:B------:R-:W-:Y:S01]  /*2c70*/  UIADD3 UR4, UPT, UPT, UR4, 0x180, URZ ;  /* 0x0000018004047890 */ /* 0x000fe2000fffe0ff */
[----:B------:R-:W-:Y:S01]  /*2c80*/  SHF.L.U32 R5, R10, 0x1f, RZ ;  /* 0x0000001f0a057819 */ /* 0x000fe200000006ff */
[----:B------:R1:W-:Y:S01]  /*2c90*/  @!P2 SYNCS.ARRIVE.TRANS64.RED RZ, [R3+URZ], R4 ;  /* 0x0000000403ffa9a7 */ /* 0x0003e200080004ff */
[----:B------:R-:W-:Y:S01]  /*2ca0*/  UIADD3 UR6, UPT, UPT, UR6, 0x1, URZ ;  /* 0x0000000106067890 */ /* 0x000fe2000fffe0ff */
[----:B------:R-:W-:-:S03]  /*2cb0*/  VIADD R8, R8, 0x1 ;  /* 0x0000000108087836 */ /* 0x000fc60000000000 */
[----:B------:R-:W-:Y:S02]  /*2cc0*/  UISETP.NE.AND UP0, UPT, UR6, 0x2, UPT ;  /* 0x000000020600788c */ /* 0x000fe4000bf05270 */
[----:B------:R-:W-:Y:S06]  /*2cd0*/  UGETNEXTWORKID.BROADCAST [UR4], [UR5] ;  /* 0x00000000040073ca */ /* 0x000fec0008000100 */
[----:B------:R-:W-:Y:S01]  /*2ce0*/  USEL UR4, URZ, 0x1, UP0 ;  /* 0x00000001ff047887 */ /* 0x000fe20008000000 */
[----:B------:R-:W-:Y:S01]  /*2cf0*/  ISETP.NE.AND P0, PT, R8, 0x2, PT ;  /* 0x000000020800780c */ /* 0x000fe20003f05270 */
[----:B------:R-:W-:Y:S01]  /*2d00*/  USEL UR6, UR6, URZ, UP0 ;  /* 0x000000ff06067287 */ /* 0x000fe20008000000 */
[----:B------:R-:W2:Y:S03]  /*2d10*/  SYNCS.PHASECHK.TRANS64.TRYWAIT P1, [R0+URZ+0xf0], R5 ;  /* 0x0000f005000075a7 */ /* 0x000ea600080211ff */
[----:B------:R-:W-:Y:S01]  /*2d20*/  LOP3.LUT R12, R12, UR4, RZ, 0x3c, !PT ;  /* 0x000000040c0c7c12 */ /* 0x000fe2000f8e3cff */
[----:B-12---:R-:W-:Y:S07]  /*2d30*/  @!P1 BRA `(.L_x_52) ;  /* 0x0000006400dc9947 */ /* 0x006fee0003800000 */
.L_x_150:
[C---:B------:R-:W-:Y:S01]  /*2d40*/  LEA R4, R11.reuse, UR37, 0x4 ;  /* 0x000000250b047c11 */ /* 0x040fe2000f8e20ff */
[----:B-1----:R-:W-:Y:S01]  /*2d50*/  VIADD R0, R0, 0x100 ;  /* 0x0000010000007836 */ /* 0x002fe20000000000 */
[----:B------:R-:W-:Y:S01]  /*2d60*/  SEL R8, R8, RZ, P0 ;  /* 0x000000ff08087207 */ /* 0x000fe20000000000 */
[----:B------:R-:W-:-:S03]  /*2d70*/  VIADD R11, R11, 0x1 ;  /* 0x000000010b0b7836 */ /* 0x000fc60000000000 */
[----:B------:R-:W1:Y:S01]  /*2d80*/  LDS.128 R4, [R4+0x180] ;  /* 0x0001800004047984 */ /* 0x000e620000000c00 */
[----:B------:R-:W-:Y:S02]  /*2d90*/  PRMT R0, RZ, 0x654, R0 ;  /* 0x00000654ff007816 */ /* 0x000fe40000000000 */
[C---:B------:R-:W-:Y:S01]  /*2da0*/  ISETP.NE.AND P1, PT, R11.reuse, 0x2, PT ;  /* 0x000000020b00780c */ /* 0x040fe20003f25270 */
[----:B------:R-:W-:Y:S01]  /*2db0*/  @!PT LDS RZ, [RZ] ;  /* 0x00000000fffff984 */ /* 0x000fe20000000800 */
[----:B------:R-:W-:Y:S01]  /*2dc0*/  @!PT LDS RZ, [RZ] ;  /* 0x00000000fffff984 */ /* 0x000fe20000000800 */
[----:B------:R-:W-:Y:S01]  /*2dd0*/  @!PT LDS RZ, [RZ] ;  /* 0x00000000fffff984 */ /* 0x000fe20000000800 */
[----:B------:R-:W-:Y:S01]  /*2de0*/  @!PT LDS RZ, [RZ] ;  /* 0x00000000fffff984 */ /* 0x000fe20000000800 */
[----:B------:R2:W-:Y:S06]  /*2df0*/  MEMBAR.ALL.CTA ;  /* 0x0000000000007992 */ /* 0x0005ec0000008000 */
[----:B--2---:R-:W2:Y:S01]  /*2e00*/  FENCE.VIEW.ASYNC.S ;  /* 0x00000000000073c6 */ /* 0x004ea20000000000 */
[----:B------:R-:W-:Y:S01]  /*2e10*/  SEL R11, R11, RZ, P1 ;  /* 0x000000ff0b0b7207 */ /* 0x000fe20000800000 */
[----:B--2---:R2:W-:Y:S01]  /*2e20*/  SYNCS.ARRIVE.TRANS64.RED.A1T0 RZ, [R0+URZ], RZ ;  /* 0x000000ff00ff79a7 */ /* 0x0045e200081004ff */
[----:B-1----:R-:W-:-:S02]  /*2e30*/  LOP3.LUT P3, RZ, R6, 0x1, RZ, 0xc0, !PT ;  /* 0x0000000106ff7812 */ /* 0x002fc4000786c0ff */
[----:B------:R-:W-:-:S04]  /*2e40*/  SEL R5, RZ, 0x1, P1 ;  /* 0x00000001ff057807 */ /* 0x000fc80000800000 */
[----:B------:R-:W-:Y:S02]  /*2e50*/  LOP3.LUT R10, R10, R5, RZ, 0x3c, !PT ;  /* 0x000000050a0a7212 */ /* 0x000fe400078e3cff */
[----:B--2---:R-:W-:-:S04]  /*2e60*/  SEL R0, RZ, 0x1, P0 ;  /* 0x00000001ff007807 */ /* 0x004fc80000000000 */
[----:B------:R-:W-:Y:S01]  /*2e70*/  LOP3.LUT R9, R9, R0, RZ, 0x3c, !PT ;  /* 0x0000000009097212 */ /* 0x000fe200078e3cff */
[----:B------:R-:W-:Y:S06]  /*2e80*/  @P3 BRA `(.L_x_53) ;  /* 0xfffffffc002c3947 */ /* 0x000fec000383ffff */
[----:B------:R-:W-:Y:S01]  /*2e90*/  ULEA UR5, UR6, UR37, 0x3 ;  /* 0x0000002506057291 */ /* 0x000fe2000f8e18ff */
[----:B------:R-:W-:-:S08]  /*2ea0*/  SHF.L.U32 R3, R12, 0x1f, RZ ;  /* 0x0000001f0c037819 */ /* 0x000fd000000006ff */
[----:B------:R-:W1:Y:S02]  /*2eb0*/  SYNCS.PHASECHK.TRANS64 P0, [UR5+0x100], R3 ;  /* 0x00010003ff0075a7 */ /* 0x000e640008001005 */
[----:B-1----:R-:W-:Y:S05]  /*2ec0*/  @P0 BRA `(.L_x_54) ;  /* 0x0000000000080947 */ /* 0x002fea0003800000 */
[----:B------:R-:W1:Y:S02]  /*2ed0*/  SYNCS.PHASECHK.TRANS64.TRYWAIT P0, [UR5+0x100], R3 ;  /* 0x00010003ff0075a7 */ /* 0x000e640008001105 */
[----:B-1----:R-:W-:Y:S05]  /*2ee0*/  @!P0 BRA `(.L_x_55) ;  /* 0x0000006400848947 */ /* 0x002fea0003800000 */
.L_x_54:
[----:B------:R-:W-:-:S04]  /*2ef0*/  UIADD3 UR4, UPT, UPT, UR6, 0x1, URZ ;  /* 0x0000000106047890 */ /* 0x000fc8000fffe0ff */
[----:B------:R-:W-:-:S04]  /*2f00*/  UISETP.NE.AND UP0, UPT, UR4, 0x2, UPT ;  /* 0x000000020400788c */ /* 0x000fc8000bf05270 */
[----:B------:R-:W-:Y:S02]  /*2f10*/  USEL UR7, URZ, 0x1, UP0 ;  /* 0x00000001ff077887 */ /* 0x000fe40008000000 */
[----:B------:R-:W-:-:S04]  /*2f20*/  USEL UR4, UR4, URZ, UP0 ;  /* 0x000000ff04047287 */ /* 0x000fc80008000000 */
[----:B------:R-:W-:Y:S01]  /*2f30*/  ULEA UR4, UR4, UR37, 0x3 ;  /* 0x0000002504047291 */ /* 0x000fe2000f8e18ff */
[----:B-1----:R-:W-:-:S04]  /*2f40*/  LOP3.LUT R3, R12, UR7, RZ, 0x3c, !PT ;  /* 0x000000070c037c12 */ /* 0x002fc8000f8e3cff */
[----:B------:R-:W-:-:S04]  /*2f50*/  SHF.L.U32 R0, R3, 0x1f, RZ ;  /* 0x0000001f03007819 */ /* 0x000fc800000006ff */
[----:B------:R-:W1:Y:S02]  /*2f60*/  SYNCS.PHASECHK.TRANS64 P0, [UR4+0x100], R0 ;  /* 0x00010000ff0075a7 */ /* 0x000e640008001004 */
[----:B-1----:R-:W-:Y:S05]  /*2f70*/  @P0 EXIT ;  /* 0x000000000000094d */ /* 0x002fea0003800000 */
[----:B------:R-:W-:Y:S02]  /*2f80*/  SHF.L.U32 R3, R3, 0x1f, RZ ;  /* 0x0000001f03037819 */ /* 0x000fe400000006ff */
[----:B------:R-:W-:-:S07]  /*2f90*/  MOV R0, UR4 ;  /* 0x0000000400007c02 */ /* 0x000fce0008000f00 */
.L_x_56:
[----:B-1----:R1:W2:Y:S02]  /*2fa0*/  SYNCS.PHASECHK.TRANS64.TRYWAIT P0, [R0+URZ+0x100], R3 ;  /* 0x00010003000075a7 */ /* 0x0022a400080011ff */
[----:B--2---:R-:W-:Y:S05]  /*2fb0*/  @!P0 NANOSLEEP.SYNCS 0x989680 ;  /* 0x009896800000895d */ /* 0x004fea0003900000 */
[----:B------:R-:W2:Y:S02]  /*2fc0*/  @!P0 SYNCS.PHASECHK.TRANS64 P0, [R0+URZ+0x100], R3 ;  /* 0x00010003000085a7 */ /* 0x000ea400080010ff */
[----:B--2---:R-:W-:Y:S05]  /*2fd0*/  @P0 EXIT ;  /* 0x000000000000094d */ /* 0x004fea0003800000 */
[----:B------:R-:W-:Y:S05]  /*2fe0*/  BRA `(.L_x_56) ;  /* 0xfffffffc00ec7947 */ /* 0x000fea000383ffff */
.L_x_49:
[----:B------:R-:W-:-:S09]  /*2ff0*/  UISETP.NE.AND UP1, UPT, UR8, URZ, UPT ;  /* 0x000000ff0800728c */ /* 0x000fd2000bf25270 */
[----:B------:R-:W-:Y:S05]  /*3000*/  BRA.U UP1, `(.L_x_57) ;  /* 0x0000000d01907547 */ /* 0x000fea000b800000 */
[----:B------:R-:W-:Y:S01]  /*3010*/  UMOV UR4, 0x40 ;  /* 0x0000004000047882 */ /* 0x000fe20000000000 */
[----:B------:R-:W-:Y:S01]  /*3020*/  NOP ;  /* 0x0000000000007918 */ /* 0x000fe20000000000 */
[----:B------:R-:W-:Y:S01]  /*3030*/  ULEA UR4, UR37, UR4, 0x18 ;  /* 0x0000000425047291 */ /* 0x000fe2000f8ec0ff */
[----:B------:R-:W-:Y:S02]  /*3040*/  UMOV UR5, 0x400 ;  /* 0x0000040000057882 */ /* 0x000fe40000000000 */
[----:B------:R-:W-:-:S06]  /*3050*/  ULEA UR37, UR37, UR5, 0x18 ;  /* 0x0000000525257291 */ /* 0x000fcc000f8ec0ff */
[----:B------:R-:W1:Y:S02]  /*3060*/  LDS.U8 R0, [UR4+0x1c] ;  /* 0x00001c04ff007984 */ /* 0x000e640008000000 */
[----:B-1----:R-:W-:-:S13]  /*3070*/  ISETP.NE.AND P0, PT, R0, RZ, PT ;  /* 0x000000ff0000720c */ /* 0x002fda0003f05270 */
[----:B------:R-:W-:Y:S05]  /*3080*/  @P0 BRA `(.L_x_58) ;  /* 0x0000000000580947 */ /* 0x000fea0003800000 */
[----:B------:R-:W-:-:S13]  /*3090*/  ELECT P0, URZ, PT ;  /* 0x0000000000ff782f */ /* 0x000fda0003800000 */
[----:B------:R-:W-:Y:S05]  /*30a0*/  @!P0 BRA `(.L_x_59) ;  /* 0x0000000000608947 */ /* 0x000fea0003800000 */
[----:B------:R-:W-:Y:S01]  /*30b0*/  UMOV UR5, 0x10 ;  /* 0x0000001000057882 */ /* 0x000fe20000000000 */
[----:B------:R-:W-:Y:S01]  /*30c0*/  HFMA2 R0, -RZ, RZ, 0, 5.9604644775390625e-08 ;  /* 0x00000001ff007431 */ /* 0x000fe200000001ff */
[----:B------:R-:W-:-:S03]  /*30d0*/  MOV R2, 0xffff ;  /* 0x0000ffff00027802 */ /* 0x000fc60000000f00 */
[----:B------:R-:W-:Y:S04]  /*30e0*/  DEPBAR.LE SB1, 0x36 ;  /* 0x00009d800000791a */ /* 0x000fe80000000000 */
[----:B------:R-:W1:Y:S02]  /*30f0*/  UTCATOMSWS.FIND_AND_SET.ALIGN UP0, UR5, UR5 ;  /* 0x00000005000575e3 */ /* 0x000e640008000800 */
[----:B-1----:R-:W-:Y:S01]  /*3100*/  MOV R3, UR5 ;  /* 0x0000000500037c02 */ /* 0x002fe20008000f00 */
[----:B------:R-:W-:Y:S06]  /*3110*/  BRA.U UP0, `(.L_x_60) ;  /* 0x0000000100187547 */ /* 0x000fec000b800000 */
.L_x_61:
[----:B------:R-:W-:Y:S05]  /*3120*/  NANOSLEEP 0x64 ;  /* 0x000000640000795d */ /* 0x000fea0003800000 */
[----:B------:R-:W-:-:S05]  /*3130*/  UMOV UR5, 0x10 ;  /* 0x0000001000057882 */ /* 0x000fca0000000000 */
[----:B------:R-:W-:Y:S04]  /*3140*/  DEPBAR.LE SB1, 0x36 ;  /* 0x00009d800000791a */ /* 0x000fe80000000000 */
[----:B------:R-:W1:Y:S02]  /*3150*/  UTCATOMSWS.FIND_AND_SET.ALIGN UP0, UR5, UR5 ;  /* 0x00000005000575e3 */ /* 0x000e640008000800 */
[----:B-1----:R-:W-:Y:S01]  /*3160*/  MOV R3, UR5 ;  /* 0x0000000500037c02 */ /* 0x002fe20008000f00 */
[----:B------:R-:W-:Y:S05]  /*3170*/  BRA.U !UP0, `(.L_x_61) ;  /* 0xfffffffd08e87547 */ /* 0x000fea000b83ffff */
.L_x_60:
[-C--:B------:R-:W-:Y:S02]  /*3180*/  SHF.L.U32 R2, R2, R3.reuse, RZ ;  /* 0x0000000302027219 */ /* 0x080fe400000006ff */
[----:B------:R-:W-:Y:S01]  /*3190*/  SHF.L.U32 R0, R0, R3, RZ ;  /* 0x0000000300007219 */ /* 0x000fe200000006ff */
[----:B------:R-:W-:Y:S02]  /*31a0*/  IMAD.SHL.U32 R3, R3, 0x20, RZ ;  /* 0x0000002003037824 */ /* 0x000fe400078e00ff */
[----:B------:R1:W-:Y:S04]  /*31b0*/  ATOMS.OR RZ, [UR4+0x14], R2 ;  /* 0x00001402ffff798c */ /* 0x0003e8000b000004 */
[----:B------:R1:W-:Y:S04]  /*31c0*/  ATOMS.OR RZ, [UR4+0x18], R0 ;  /* 0x00001800ffff798c */ /* 0x0003e8000b000004 */
[----:B------:R1:W-:Y:S01]  /*31d0*/  STS [UR37+0x1a0], R3 ;  /* 0x0001a003ff007988 */ /* 0x0003e20008000825 */
[----:B------:R-:W-:Y:S05]  /*31e0*/  BRA `(.L_x_59) ;  /* 0x0000000000107947 */ /* 0x000fea0003800000 */
.L_x_58:
[----:B------:R-:W-:Y:S02]  /*31f0*/  MOV R0, 0xffffffff ;  /* 0xffffffff00007802 */ /* 0x000fe40000000f00 */
[----:B------:R-:W-:-:S03]  /*3200*/  MOV R2, 0x3230 ;  /* 0x0000323000027802 */ /* 0x000fc60000000f00 */
[----:B------:R1:W-:Y:S04]  /*3210*/  STS [UR37+0x1a0], R0 ;  /* 0x0001a000ff007988 */ /* 0x0003e80008000825 */
[----:B-1-3-5:R-:W-:Y:S05]  /*3220*/  CALL.REL.NOINC `($__internal_1_$__cuda_sm10x_tcgen05_guardrail_trap_phase_invalid_during_alloc) ;  /* 0x0000006800147944 */ /* 0x02afea0003c00000 */
.L_x_59:
[----:B------:R-:W-:Y:S05]  /*3230*/  WARPSYNC.ALL ;  /* 0x0000000000007948 */ /* 0x000fea0003800000 */
[----:B------:R-:W2:Y:S01]  /*3240*/  S2UR UR9, SR_CgaCtaId ;  /* 0x00000000000979c3 */ /* 0x000ea20000008800 */
[----:B------:R-:W-:Y:S01]  /*3250*/  UMOV UR4, 0x400 ;  /* 0x0000040000047882 */ /* 0x000fe20000000000 */
[----:B------:R-:W-:-:S06]  /*3260*/  NOP ;  /* 0x0000000000007918 */ /* 0x000fcc0000000000 */
[----:B------:R-:W-:Y:S06]  /*3270*/  BAR.ARV 0x6, 0xa0 ;  /* 0x0182800000007b1d */ /* 0x000fec0000002000 */
[----:B------:R-:W4:Y:S01]  /*3280*/  LDCU UR5, c[0x0][0x38c] ;  /* 0x00007180ff0577ac */ /* 0x000f220008000800 */
[----:B------:R-:W-:Y:S01]  /*3290*/  IMAD.MOV.U32 R11, RZ, RZ, 0x1 ;  /* 0x00000001ff0b7424 */ /* 0x000fe200078e00ff */
[----:B------:R-:W-:Y:S01]  /*32a0*/  CS2R R8, SRZ ;  /* 0x0000000000087805 */ /* 0x000fe2000001ff00 */
[----:B------:R-:W-:Y:S01]  /*32b0*/  IMAD.MOV.U32 R10, RZ, RZ, RZ ;  /* 0x000000ffff0a7224 */ /* 0x000fe200078e00ff */
[----:B------:R-:W-:Y:S01]  /*32c0*/  UMOV UR12, URZ ;  /* 0x000000ff000c7c82 */ /* 0x000fe20008000000 */
[----:B------:R-:W-:Y:S01]  /*32d0*/  UMOV UR11, URZ ;  /* 0x000000ff000b7c82 */ /* 0x000fe20008000000 */
[----:B------:R-:W-:Y:S01]  /*32e0*/  UMOV UR24, 0x0 ;  /* 0x0000000000187882 */ /* 0x000fe20000000000 */
[----:B------:R-:W-:Y:S01]  /*32f0*/  UMOV UR25, 0x42c0490 ;  /* 0x042c049000197882 */ /* 0x000fe20000000000 */
[----:B------:R-:W-:Y:S01]  /*3300*/  UMOV UR20, 0x0 ;  /* 0x0000000000147882 */ /* 0x000fe20000000000 */
[----:B------:R-:W-:Y:S01]  /*3310*/  UMOV UR21, 0x42c0490 ;  /* 0x042c049000157882 */ /* 0x000fe20000000000 */
[----:B--2---:R-:W-:Y:S01]  /*3320*/  ULEA UR9, UR9, UR4, 0x18 ;  /* 0x0000000409097291 */ /* 0x004fe2000f8ec0ff */
[----:B------:R-:W2:Y:S03]  /*3330*/  LDCU UR4, c[0x0][0x38c] ;  /* 0x00007180ff0477ac */ /* 0x000ea60008000800 */
[----:B------:R-:W-:-:S02]  /*3340*/  UIADD3 UR10, UPT, UPT, UR9, 0xb300, URZ ;  /* 0x0000b300090a7890 */ /* 0x000fc4000fffe0ff */
[----:B----4-:R-:W-:-:S03]  /*3350*/  UISETP.GE.AND UP3, UPT, UR5, 0x1, UPT ;  /* 0x000000010500788c */ /* 0x010fc6000bf66270 */
[----:B-1----:R-:W1:Y:S01]  /*3360*/  LDS R0, [UR9+0x1a0] ;  /* 0x0001a009ff007984 */ /* 0x002e620008000800 */
[----:B------:R-:W-:-:S04]  /*3370*/  USHF.R.U32.HI UR10, URZ, 0x4, UR10 ;  /* 0x00000004ff0a7899 */ /* 0x000fc8000801160a */
[----:B------:R-:W-:-:S04]  /*3380*/  ULOP3.LUT UR10, UR10, 0x3fff, URZ, 0xc0, !UPT ;  /* 0x00003fff0a0a7892 */ /* 0x000fc8000f8ec0ff */
[----:B------:R-:W-:Y:S02]  /*3390*/  ULOP3.LUT UR10, UR10, 0x10000, URZ, 0xfc, !UPT ;  /* 0x000100000a0a7892 */ /* 0x000fe4000f8efcff */
[----:B--2---:R-:W-:-:S04]  /*33a0*/  UIADD3 UR4, UPT, UPT, UR4, 0x1f, URZ ;  /* 0x0000001f04047890 */ /* 0x004fc8000fffe0ff */
[----:B------:R-:W-:-:S04]  /*33b0*/  USHF.R.S32.HI UR8, URZ, 0x1f, UR4 ;  /* 0x0000001fff087899 */ /* 0x000fc80008011404 */
[----:B------:R-:W-:Y:S02]  /*33c0*/  ULEA.HI UR8, UR8, UR4, URZ, 0x5 ;  /* 0x0000000408087291 */ /* 0x000fe4000f8f28ff */
[----:B------:R-:W-:Y:S02]  /*33d0*/  UIADD3 UR4, UPT, UPT, UR9, 0x17300, URZ ;  /* 0x0001730009047890 */ /* 0x000fe4000fffe0ff */
[----:B------:R-:W-:Y:S02]  /*33e0*/  USHF.R.S32.HI UR8, URZ, 0x5, UR8 ;  /* 0x00000005ff087899 */ /* 0x000fe40008011408 */
[----:B------:R-:W-:Y:S02]  /*33f0*/  USHF.R.U32.HI UR4, URZ, 0x4, UR4 ;  /* 0x00000004ff047899 */ /* 0x000fe40008011604 */
[----:B------:R-:W-:Y:S02]  /*3400*/  UISETP.LT.AND UP0, UPT, UR8, 0x1, UPT ;  /* 0x000000010800788c */ /* 0x000fe4000bf01270 */
[----:B------:R-:W-:-:S02]  /*3410*/  ULOP3.LUT UR4, UR4, 0x3fff, URZ, 0xc0, !UPT ;  /* 0x00003fff04047892 */ /* 0x000fc4000f8ec0ff */
[----:B------:R-:W-:Y:S02]  /*3420*/  USEL UR16, UR8, 0x1, !UP0 ;  /* 0x0000000108107887 */ /* 0x000fe4000c000000 */
[----:B------:R-:W-:Y:S02]  /*3430*/  ULOP3.LUT UR4, UR4, 0x10000, URZ, 0xfc, !UPT ;  /* 0x0001000004047892 */ /* 0x000fe4000f8efcff */
[----:B------:R-:W-:Y:S01]  /*3440*/  UIADD3 UR16, UPT, UPT, -UR16, URZ, URZ ;  /* 0x000000ff10107290 */ /* 0x000fe2000fffe1ff */
[----:B-1----:R-:W-:-:S15]  /*3450*/  R2UR UR13, R0 ;  /* 0x00000000000d72ca */ /* 0x002fde00000e0000 */
.L_x_68:
[----:B------:R-:W-:Y:S02]  /*3460*/  LEA R0, R10, UR9, 0x3 ;  /* 0x000000090a007c11 */ /* 0x000fe4000f8e18ff */
[----:B------:R-:W-:Y:S02]  /*3470*/  SHF.L.U32 R5, R9, 0x1f, RZ ;  /* 0x0000001f09057819 */ /* 0x000fe400000006ff */
[----:B------:R-:W-:Y:S01]  /*3480*/  PLOP3.LUT P0, PT, PT, PT, UP3, 0x80, 0x8 ;  /* 0x000000000008781c */ /* 0x000fe20003f0f038 */
[----:B------:R-:W-:Y:S01]  /*3490*/  VIADD R3, R0, 0x100 ;  /* 0x0000010000037836 */ /* 0x000fe20000000000 */
[----:B-1----:R-:W1:Y:S02]  /*34a0*/  SYNCS.PHASECHK.TRANS64.TRYWAIT P1, [R0+URZ+0xf0], R5 ;  /* 0x0000f005000075a7 */ /* 0x002e6400080211ff */
[----:B-1--4-:R-:W-:Y:S09]  /*34b0*/  @!P1 BRA `(.L_x_62) ;  /* 0x0000006000289947 */ /* 0x012ff20003800000 */
.L_x_152:
[----:B------:R-:W-:Y:S01]  /*34c0*/  LEA R4, R10, UR9, 0x4 ;  /* 0x000000090a047c11 */ /* 0x000fe2000f8e20ff */
[----:B------:R-:W-:Y:S01]  /*34d0*/  @UP3 ULEA UR5, UR11, UR9, 0x3 ;  /* 0x000000090b053291 */ /* 0x000fe2000f8e18ff */
[----:B------:R-:W-:Y:S01]  /*34e0*/  PLOP3.LUT P2, PT, PT, PT, PT, 0x80, 0x8 ;  /* 0x000000000008781c */ /* 0x000fe20003f4f070 */
[----:B------:R-:W-:Y:S01]  /*34f0*/  ULEA UR14, UR12, UR9, 0x3 ;  /* 0x000000090c0e7291 */ /* 0x000fe2000f8e18ff */
[----:B------:R-:W-:Y:S01]  /*3500*/  PRMT R3, RZ, 0x654, R3 ;  /* 0x00000654ff037816 */ /* 0x000fe20000000003 */
[----:B------:R-:W-:Y:S01]  /*3510*/  ULEA.HI UR15, UR12, UR12, URZ, 0x1 ;  /* 0x0000000c0c0f7291 */ /* 0x000fe2000f8f08ff */
[----:B-1----:R-:W1:Y:S01]  /*3520*/  LDS.128 R4, [R4+0x180] ;  /* 0x0001800004047984 */ /* 0x002e620000000c00 */
[----:B------:R-:W-:Y:S02]  /*3530*/  @P0 SHF.L.U32 R2, R8, 0x1f, RZ ;  /* 0x0000001f08020819 */ /* 0x000fe400000006ff */
[----:B------:R-:W-:Y:S01]  /*3540*/  SHF.L.U32 R0, R11, 0x1f, RZ ;  /* 0x0000001f0b007819 */ /* 0x000fe200000006ff */
[----:B------:R-:W-:Y:S01]  /*3550*/  @!PT LDS RZ, [RZ] ;  /* 0x00000000fffff984 */ /* 0x000fe20000000800 */
[----:B------:R-:W-:Y:S01]  /*3560*/  @!PT LDS RZ, [RZ] ;  /* 0x00000000fffff984 */ /* 0x000fe20000000800 */
[----:B------:R-:W-:Y:S01]  /*3570*/  @!PT LDS RZ, [RZ] ;  /* 0x00000000fffff984 */ /* 0x000fe20000000800 */
[----:B------:R-:W-:Y:S01]  /*3580*/  @!PT LDS RZ, [RZ] ;  /* 0x00000000fffff984 */ /* 0x000fe20000000800 */
[----:B------:R2:W-:Y:S06]  /*3590*/  MEMBAR.ALL.CTA ;  /* 0x0000000000007992 */ /* 0x0005ec0000008000 */
[----:B--2---:R-:W2:Y:S02]  /*35a0*/  FENCE.VIEW.ASYNC.S ;  /* 0x00000000000073c6 */ /* 0x004ea40000000000 */
[----:B--2---:R2:W-:Y:S01]  /*35b0*/  SYNCS.ARRIVE.TRANS64.RED.A1T0 RZ, [R3+URZ], RZ ;  /* 0x000000ff03ff79a7 */ /* 0x0045e200081004ff */
[----:B------:R2:W4:Y:S01]  /*35c0*/  @P0 SYNCS.PHASECHK.TRANS64.TRYWAIT P2, [UR5], R2 ;  /* 0x00000002ff0005a7 */ /* 0x0005220008041105 */
[----:B------:R-:W-:-:S02]  /*35d0*/  ULOP3.LUT UR5, UR15, 0xffe, URZ, 0xc0, !UPT ;  /* 0x00000ffe0f057892 */ /* 0x000fc4000f8ec0ff */
[----:B------:R-:W-:Y:S01]  /*35e0*/  USHF.R.U32.HI UR15, URZ, 0x1, UR15 ;  /* 0x00000001ff0f7899 */ /* 0x000fe2000801160f */
[----:B-1----:R-:W-:Y:S01]  /*35f0*/  LOP3.LUT P1, RZ, R6, 0x1, RZ, 0xc0, !PT ;  /* 0x0000000106ff7812 */ /* 0x002fe2000782c0ff */
[----:B------:R-:W-:Y:S02]  /*3600*/  UIADD3 UR5, UPT, UPT, -UR5, UR12, URZ ;  /* 0x0000000c05057290 */ /* 0x000fe4000fffe1ff */
[----:B------:R-:W-:-:S04]  /*3610*/  UIMAD UR15, UR15, 0xb0, UR13 ;  /* 0x000000b00f0f78a4 */ /* 0x000fc8000f8e020d */
[----:B------:R-:W-:Y:S01]  /*3620*/  ULEA UR15, UR5, UR15, 0x14 ;  /* 0x0000000f050f7291 */ /* 0x000fe2000f8ea0ff */
[----:B------:R-:W1:Y:S02]  /*3630*/  SYNCS.PHASECHK.TRANS64.TRYWAIT P0, [UR14+0x130], R0 ;  /* 0x00013000ff0075a7 */ /* 0x000e64000800110e */
[----:B-12-4-:R-:W-:Y:S09]  /*3640*/  @!P0 BRA `(.L_x_63) ;  /* 0x0000005c00d88947 */ /* 0x016ff20003800000 */
.L_x_154:
[----:B------:R-:W-:Y:S01]  /*3650*/  IADD3 R10, PT, PT, R10, 0x1, RZ ;  /* 0x000000010a0a7810 */ /* 0x000fe20007ffe0ff */
[----:B------:R-:W-:Y:S06]  /*3660*/  BRA.U !UP3, `(.L_x_64) ;  /* 0x000000010b987547 */ /* 0x000fec000b800000 */
[----:B------:R-:W-:Y:S01]  /*3670*/  UPLOP3.LUT UP4, UPT, UPT, UPT, UPT, 0x40, 0x4 ;  /* 0x000000000004789c */ /* 0x000fe20003f8e870 */
[----:B------:R-:W-:Y:S01]  /*3680*/  UMOV UR18, UR16 ;  /* 0x0000001000127c82 */ /* 0x000fe20008000000 */
[----:B------:R-:W-:Y:S01]  /*3690*/  UMOV UR17, UR8 ;  /* 0x0000000800117c82 */ /* 0x000fe20008000000 */
[----:B------:R-:W-:-:S08]  /*36a0*/  UMOV UR5, UR11 ;  /* 0x0000000b00057c82 */ /* 0x000fd00008000000 */
.L_x_67:
[----:B------:R-:W-:Y:S02]  /*36b0*/  UIADD3 UR18, UPT, UPT, UR18, 0x1, URZ ;  /* 0x0000000112127890 */ /* 0x000fe4000fffe0ff */
[----:B--2---:R-:W-:Y:S02]  /*36c0*/  ULEA UR7, UR5, UR9, 0x3 ;  /* 0x0000000905077291 */ /* 0x004fe4000f8e18ff */
[----:B------:R-:W-:Y:S01]  /*36d0*/  UISETP.NE.AND UP0, UPT, UR18, URZ, UPT ;  /* 0x000000ff1200728c */ /* 0x000fe2000bf05270 */
[----:B----4-:R-:W-:Y:S10]  /*36e0*/  @P2 BRA `(.L_x_65) ;  /* 0x00000000000c2947 */ /* 0x010ff40003800000 */
[----:B-1----:R-:W-:Y:S04]  /*36f0*/  SHF.L.U32 R3, R8, 0x1f, RZ ;  /* 0x0000001f08037819 */ /* 0x002fe800000006ff */
[----:B------:R-:W1:Y:S02]  /*3700*/  SYNCS.PHASECHK.TRANS64.TRYWAIT P0, [UR7], R3 ;  /* 0x00000003ff0075a7 */ /* 0x000e640008001107 */
[----:B-1----:R-:W-:Y:S05]  /*3710*/  @!P0 BRA `(.L_x_66) ;  /* 0x0000005c00bc8947 */ /* 0x002fea0003800000 */
.L_x_65:
[----:B------:R-:W-:Y:S01]  /*3720*/  UISETP.NE.AND UP1, UPT, UR17, 0x1, UPT ;  /* 0x000000011100788c */ /* 0x000fe2000bf25270 */
[----:B------:R-:W-:Y:S01]  /*3730*/  PLOP3.LUT P2, PT, PT, PT, PT, 0x80, 0x8 ;  /* 0x000000000008781c */ /* 0x000fe20003f4f070 */
[----:B------:R-:W-:Y:S02]  /*3740*/  UIADD3 UR11, UPT, UPT, UR5, 0x1, URZ ;  /* 0x00000001050b7890 */ /* 0x000fe4000fffe0ff */
[----:B------:R-:W-:Y:S02]  /*3750*/  UIMAD UR6, UR5, 0x2c0, UR4 ;  /* 0x000002c0050678a4 */ /* 0x000fe4000f8e0204 */
[----:B------:R-:W-:Y:S01]  /*3760*/  UISETP.NE.AND UP2, UPT, UR11, 0xc, UPT ;  /* 0x0000000c0b00788c */ /* 0x000fe2000bf45270 */
[----:B------:R-:W-:Y:S01]  /*3770*/  PLOP3.LUT P0, PT, PT, PT, UP1, 0x80, 0x8 ;  /* 0x000000000008781c */ /* 0x000fe20003f0f018 */
[----:B------:R-:W-:Y:S02]  /*3780*/  UIADD3 UR28, UPT, UPT, UR6, 0x2, URZ ;  /* 0x00000002061c7890 */ /* 0x000fe4000fffe0ff */
[----:B------:R-:W-:Y:S02]  /*3790*/  USEL UR22, URZ, 0x1, UP2 ;  /* 0x00000001ff167887 */ /* 0x000fe40009000000 */
[----:B------:R-:W-:Y:S02]  /*37a0*/  USEL UR11, UR11, URZ, UP2 ;  /* 0x000000ff0b0b7287 */ /* 0x000fe40009000000 */
[----:B------:R-:W-:Y:S02]  /*37b0*/  UIADD3 UR17, UPT, UPT, UR17, -0x1, URZ ;  /* 0xffffffff11117890 */ /* 0x000fe4000fffe0ff */
[----:B------:R-:W-:Y:S01]  /*37c0*/  @UP1 ULEA UR19, UR11, UR9, 0x3 ;  /* 0x000000090b131291 */ /* 0x000fe2000f8e18ff */
[----:B------:R-:W-:Y:S01]  /*37d0*/  LOP3.LUT R8, R8, UR22, RZ, 0x3c, !PT ;  /* 0x0000001608087c12 */ /* 0x000fe2000f8e3cff */
[----:B------:R-:W-:Y:S01]  /*37e0*/  ULEA UR22, UR5, UR10, 0x8 ;  /* 0x0000000a05167291 */ /* 0x000fe2000f8e40ff */
[----:B------:R-:W-:Y:S02]  /*37f0*/  UMOV UR23, 0x80004020 ;  /* 0x8000402000177882 */ /* 0x000fe40000000000 */
[----:B-1----:R-:W-:Y:S01]  /*3800*/  @P0 SHF.L.U32 R0, R8, 0x1f, RZ ;  /* 0x0000001f08000819 */ /* 0x002fe200000006ff */
[----:B------:R-:W-:Y:S01]  /*3810*/  UIADD3 UR26, UPT, UPT, UR22, 0x2, URZ ;  /* 0x00000002161a7890 */ /* 0x000fe2000fffe0ff */
[----:B------:R-:W-:Y:S02]  /*3820*/  UMOV UR29, 0x80004020 ;  /* 0x80004020001d7882 */ /* 0x000fe40000000000 */
[----:B------:R2:W4:Y:S01]  /*3830*/  @P0 SYNCS.PHASECHK.TRANS64.TRYWAIT P2, [UR19], R0 ;  /* 0x00000000ff0005a7 */ /* 0x0005220008041113 */
[----:B------:R-:W-:Y:S01]  /*3840*/  UIADD3 UR19, UPT, UPT, UR7, 0x60, URZ ;  /* 0x0000006007137890 */ /* 0x000fe2000fffe0ff */
[----:B------:R-:W-:Y:S02]  /*3850*/  UMOV UR27, 0x80004020 ;  /* 0x80004020001b7882 */ /* 0x000fe40000000000 */
[----:B------:R-:W-:Y:S01]  /*3860*/  UMOV UR7, 0x80004020 ;  /* 0x8000402000077882 */ /* 0x000fe20000000000 */
[----:B------:R-:W-:Y:S01]  /*3870*/  UMOV UR5, UR11 ;  /* 0x0000000b00057c82 */ /* 0x000fe20008000000 */
[----:B------:R2:W-:Y:S01]  /*3880*/  UTCHMMA gdesc[UR22], gdesc[UR6], tmem[UR15], tmem[UR24], idesc[UR25], UP4 ;  /* 0x00ff1806160075ea */ /* 0x0005e2000a00000f */
[----:B------:R-:W-:Y:S01]  /*3890*/  UPLOP3.LUT UP4, UPT, UPT, UPT, UPT, 0x80, 0x8 ;  /* 0x000000000008789c */ /* 0x000fe20003f8f070 */
[----:B------:R2:W-:Y:S02]  /*38a0*/  UTCHMMA gdesc[UR26], gdesc[UR28], tmem[UR15], tmem[UR20], idesc[UR21], UPT ;  /* 0x00ff141c1a0075ea */ /* 0x0005e4000b80000f */
[----:B------:R2:W-:Y:S01]  /*38b0*/  UTCBAR [UR19], URZ ;  /* 0x000000ff130073e9 */ /* 0x0005e200080000ff */
[----:B------:R-:W-:Y:S07]  /*38c0*/  BRA.U UP0, `(.L_x_67) ;  /* 0xfffffffd00787547 */ /* 0x000fee000b83ffff */
.L_x_64:
[----:B------:R-:W-:Y:S01]  /*38d0*/  UIADD3 UR12, UPT, UPT, UR12, 0x1, URZ ;  /* 0x000000010c0c7890 */ /* 0x000fe2000fffe0ff */
[C---:B------:R-:W-:Y:S01]  /*38e0*/  ISETP.NE.AND P0, PT, R10.reuse, 0x2, PT ;  /* 0x000000020a00780c */ /* 0x040fe20003f05270 */
[----:B------:R-:W-:Y:S02]  /*38f0*/  UIADD3 UR14, UPT, UPT, UR14, 0x110, URZ ;  /* 0x000001100e0e7890 */ /* 0x000fe4000fffe0ff */
[----:B------:R-:W-:Y:S01]  /*3900*/  UISETP.NE.AND UP0, UPT, UR12, 0x4, UPT ;  /* 0x000000040c00788c */ /* 0x000fe2000bf05270 */
[----:B-12---:R-:W-:Y:S02]  /*3910*/  SEL R0, RZ, 0x1, P0 ;  /* 0x00000001ff007807 */ /* 0x006fe40000000000 */
[----:B------:R-:W-:Y:S01]  /*3920*/  SEL R10, R10, RZ, P0 ;  /* 0x000000ff0a0a7207 */ /* 0x000fe20000000000 */
[----:B------:R-:W-:Y:S01]  /*3930*/  USEL UR5, URZ, 0x1, UP0 ;  /* 0x00000001ff057887 */ /* 0x000fe20008000000 */
[----:B------:R-:W-:Y:S01]  /*3940*/  LOP3.LUT R9, R9, R0, RZ, 0x3c, !PT ;  /* 0x0000000009097212 */ /* 0x000fe200078e3cff */
[----:B------:R-:W-:Y:S01]  /*3950*/  USEL UR12, UR12, URZ, UP0 ;  /* 0x000000ff0c0c7287 */ /* 0x000fe20008000000 */
[----:B------:R1:W-:Y:S03]  /*3960*/  UTCBAR [UR14], URZ ;  /* 0x000000ff0e0073e9 */ /* 0x0003e600080000ff */
[----:B------:R-:W-:Y:S01]  /*3970*/  LOP3.LUT R11, R11, UR5, RZ, 0x3c, !PT ;  /* 0x000000050b0b7c12 */ /* 0x000fe2000f8e3cff */
[----:B------:R-:W-:Y:S07]  /*3980*/  @P1 BRA `(.L_x_68) ;  /* 0xfffffff800b41947 */ /* 0x000fee000383ffff */
[----:B------:R-:W2:Y:S01]  /*3990*/  S2UR UR4, SR_CgaCtaId ;  /* 0x00000000000479c3 */ /* 0x000ea20000008800 */
[----:B------:R-:W-:Y:S01]  /*39a0*/  ELECT P0, URZ, PT ;  /* 0x0000000000ff782f */ /* 0x000fe20003800000 */
[----:B------:R-:W-:Y:S01]  /*39b0*/  IMAD.MOV.U32 R0, RZ, RZ, 0x1 ;  /* 0x00000001ff007424 */ /* 0x000fe200078e00ff */
[----:B------:R-:W-:Y:S01]  /*39c0*/  UIADD3 UR9, UPT, UPT, UR9, 0x130, URZ ;  /* 0x0000013009097890 */ /* 0x000fe2000fffe0ff */
[----:B------:R-:W-:Y:S01]  /*39d0*/  SHF.L.U32 R3, R11, 0x1f, RZ ;  /* 0x0000001f0b037819 */ /* 0x000fe200000006ff */
[----:B------:R-:W-:-:S03]  /*39e0*/  UMOV UR5, 0x40 ;  /* 0x0000004000057882 */ /* 0x000fc60000000000 */
[----:B------:R-:W-:Y:S01]  /*39f0*/  UVIRTCOUNT.DEALLOC.SMPOOL 0x80 ;  /* 0x000000800000784c */ /* 0x000fe20000000000 */
[----:B--2---:R-:W-:Y:S02]  /*3a00*/  ULEA UR4, UR4, UR5, 0x18 ;  /* 0x0000000504047291 */ /* 0x004fe4000f8ec0ff */
[----:B------:R-:W-:-:S07]  /*3a10*/  ULEA UR5, UR12, UR9, 0x3 ;  /* 0x000000090c057291 */ /* 0x000fce000f8e18ff */
[----:B------:R2:W-:Y:S02]  /*3a20*/  @P0 STS.U8 [UR4+0x1c], R0 ;  /* 0x00001c00ff000988 */ /* 0x0005e40008000004 */
[----:B------:R-:W3:Y:S02]  /*3a30*/  SYNCS.PHASECHK.TRANS64.TRYWAIT P0, [UR5], R3 ;  /* 0x00000003ff0075a7 */ /* 0x000ee40008001105 */
[----:B--23--:R-:W-:Y:S05]  /*3a40*/  @!P0 BRA `(.L_x_69) ;  /* 0x0000005c00088947 */ /* 0x00cfea0003800000 */
.L_x_157:
[----:B------:R-:W-:-:S04]  /*3a50*/  UIADD3 UR6, UPT, UPT, UR12, 0x1, URZ ;  /* 0x000000010c067890 */ /* 0x000fc8000fffe0ff */
[----:B------:R-:W-:-:S04]  /*3a60*/  UISETP.NE.AND UP0, UPT, UR6, 0x4, UPT ;  /* 0x000000040600788c */ /* 0x000fc8000bf05270 */
[----:B------:R-:W-:Y:S02]  /*3a70*/  USEL UR7, URZ, 0x1, UP0 ;  /* 0x00000001ff077887 */ /* 0x000fe40008000000 */
[----:B------:R-:W-:-:S04]  /*3a80*/  USEL UR6, UR6, URZ, UP0 ;  /* 0x000000ff06067287 */ /* 0x000fc80008000000 */
[----:B------:R-:W-:Y:S01]  /*3a90*/  ULEA UR5, UR6, UR9, 0x3 ;  /* 0x0000000906057291 */ /* 0x000fe2000f8e18ff */
[----:B------:R-:W-:-:S04]  /*3aa0*/  LOP3.LUT R2, R11, UR7, RZ, 0x3c, !PT ;  /* 0x000000070b027c12 */ /* 0x000fc8000f8e3cff */
[----:B--2---:R-:W-:-:S04]  /*3ab0*/  SHF.L.U32 R3, R2, 0x1f, RZ ;  /* 0x0000001f02037819 */ /* 0x004fc800000006ff */
[----:B------:R-:W2:Y:S02]  /*3ac0*/  SYNCS.PHASECHK.TRANS64.TRYWAIT P0, [UR5], R3 ;  /* 0x00000003ff0075a7 */ /* 0x000ea40008001105 */
[----:B--2---:R-:W-:Y:S05]  /*3ad0*/  @!P0 BRA `(.L_x_70) ;  /* 0x0000005800fc8947 */ /* 0x004fea0003800000 */
.L_x_159:
        /* <DEDUP_REMOVED lines=9> */
.L_x_161:
[----:B------:R-:W-:-:S04]  /*3b70*/  UIADD3 UR6, UPT, UPT, UR6, 0x1, URZ ;  /* 0x0000000106067890 */ /* 0x000fc8000fffe0ff */
[----:B------:R-:W-:-:S04]  /*3b80*/  UISETP.NE.AND UP0, UPT, UR6, 0x4, UPT ;  /* 0x000000040600788c */ /* 0x000fc8000bf05270 */
[----:B------:R-:W-:Y:S02]  /*3b90*/  USEL UR5, URZ, 0x1, UP0 ;  /* 0x00000001ff057887 */ /* 0x000fe40008000000 */
[----:B------:R-:W-:-:S04]  /*3ba0*/  USEL UR6, UR6, URZ, UP0 ;  /* 0x000000ff06067287 */ /* 0x000fc80008000000 */
[----:B------:R-:W-:Y:S01]  /*3bb0*/  ULEA UR6, UR6, UR9, 0x3 ;  /* 0x0000000906067291 */ /* 0x000fe2000f8e18ff */
[----:B--2---:R-:W-:-:S04]  /*3bc0*/  LOP3.LUT R3, R2, UR5, RZ, 0x3c, !PT ;  /* 0x0000000502037c12 */ /* 0x004fc8000f8e3cff */
[----:B------:R-:W-:-:S04]  /*3bd0*/  SHF.L.U32 R3, R3, 0x1f, RZ ;  /* 0x0000001f03037819 */ /* 0x000fc800000006ff */
[----:B------:R-:W2:Y:S02]  /*3be0*/  SYNCS.PHASECHK.TRANS64.TRYWAIT P0, [UR6], R3 ;  /* 0x00000003ff0075a7 */ /* 0x000ea40008001106 */
[----:B--2---:R-:W-:Y:S05]  /*3bf0*/  @!P0 BRA `(.L_x_72) ;  /* 0x0000005800e48947 */ /* 0x004fea0003800000 */
.L_x_163:
[----:B------:R-:W-:Y:S01]  /*3c00*/  NOP ;  /* 0x0000000000007918 */ /* 0x000fe20000000000 */
[----:B--2---:R-:W2:Y:S01]  /*3c10*/  LDS R0, [UR4+0x14] ;  /* 0x00001404ff007984 */ /* 0x004ea20008000800 */
[----:B------:R-:W-:Y:S01]  /*3c20*/  ULOP3.LUT UR6, UR13, 0xffff, URZ, 0xc0, !UPT ;  /* 0x0000ffff0d067892 */ /* 0x000fe2000f8ec0ff */
[----:B------:R-:W-:Y:S01]  /*3c30*/  UMOV UR8, 0xffff ;  /* 0x0000ffff00087882 */ /* 0x000fe20000000000 */
[----:B------:R-:W-:Y:S02]  /*3c40*/  UMOV UR5, 0x1 ;  /* 0x0000000100057882 */ /* 0x000fe40000000000 */
[----:B------:R-:W-:-:S04]  /*3c50*/  USHF.R.U32.HI UR6, URZ, 0x5, UR6 ;  /* 0x00000005ff067899 */ /* 0x000fc80008011606 */
[----:B------:R-:W-:Y:S02]  /*3c60*/  USHF.L.U32 UR8, UR8, UR6, URZ ;  /* 0x0000000608087299 */ /* 0x000fe400080006ff */
[----:B------:R-:W-:-:S04]  /*3c70*/  USHF.L.U32 UR5, UR5, UR6, URZ ;  /* 0x0000000605057299 */ /* 0x000fc800080006ff */
[----:B--2---:R-:W-:-:S04]  /*3c80*/  LOP3.LUT R0, R0, UR8, RZ, 0xc0, !PT ;  /* 0x0000000800007c12 */ /* 0x004fc8000f8ec0ff */
[----:B------:R-:W-:-:S13]  /*3c90*/  ISETP.NE.AND P0, PT, R0, UR8, PT ;  /* 0x0000000800007c0c */ /* 0x000fda000bf05270 */
[----:B------:R-:W-:Y:S05]  /*3ca0*/  @P0 BRA `(.L_x_73) ;  /* 0x0000000000580947 */ /* 0x000fea0003800000 */
[----:B------:R-:W2:Y:S02]  /*3cb0*/  LDS R0, [UR4+0x18] ;  /* 0x00001804ff007984 */ /* 0x000ea40008000800 */
[----:B--2---:R-:W-:-:S04]  /*3cc0*/  LOP3.LUT R0, R0, UR5, RZ, 0xc0, !PT ;  /* 0x0000000500007c12 */ /* 0x004fc8000f8ec0ff */
[----:B------:R-:W-:-:S13]  /*3cd0*/  ISETP.NE.AND P0, PT, R0, UR5, PT ;  /* 0x0000000500007c0c */ /* 0x000fda000bf05270 */
[----:B------:R-:W-:Y:S05]  /*3ce0*/  @P0 BRA `(.L_x_74) ;  /* 0x00000000003c0947 */ /* 0x000fea0003800000 */
[----:B------:R-:W2:Y:S01]  /*3cf0*/  S2R R2, SR_LANEID ;  /* 0x0000000000027919 */ /* 0x000ea20000000000 */
[----:B------:R-:W-:Y:S01]  /*3d00*/  ULOP3.LUT UR8, URZ, UR8, URZ, 0x33, !UPT ;  /* 0x00000008ff087292 */ /* 0x000fe2000f8e33ff */
[----:B------:R-:W-:Y:S01]  /*3d10*/  LOP3.LUT R4, RZ, UR5, RZ, 0x33, !PT ;  /* 0x00000005ff047c12 */ /* 0x000fe2000f8e33ff */
[----:B------:R-:W-:Y:S02]  /*3d20*/  VOTEU.ANY UR7, UPT, PT ;  /* 0x0000000000077886 */ /* 0x000fe400038e0100 */
[----:B------:R-:W-:Y:S01]  /*3d30*/  UFLO.U32 UR7, UR7 ;  /* 0x00000007000772bd */ /* 0x000fe200080e0000 */
[----:B------:R-:W3:Y:S01]  /*3d40*/  REDUX UR5, R4 ;  /* 0x00000000040573c4 */ /* 0x000ee20000000000 */
[----:B------:R-:W-:-:S06]  /*3d50*/  IMAD.U32 R0, RZ, RZ, UR8 ;  /* 0x00000008ff007e24 */ /* 0x000fcc000f8e00ff */
[----:B------:R1:W-:Y:S01]  /*3d60*/  UTCATOMSWS.AND URZ, UR8 ;  /* 0x0000000800ff79e3 */ /* 0x0003e20008000000 */
[----:B------:R-:W4:Y:S01]  /*3d70*/  REDUX UR6, R0 ;  /* 0x00000000000673c4 */ /* 0x000f220000000000 */
[----:B--2---:R-:W-:Y:S01]  /*3d80*/  ISETP.EQ.U32.AND P0, PT, R2, UR7, PT ;  /* 0x0000000702007c0c */ /* 0x004fe2000bf02070 */
[----:B---3--:R-:W-:Y:S01]  /*3d90*/  IMAD.U32 R2, RZ, RZ, UR5 ;  /* 0x00000005ff027e24 */ /* 0x008fe2000f8e00ff */
[----:B----4-:R-:W-:-:S11]  /*3da0*/  MOV R3, UR6 ;  /* 0x0000000600037c02 */ /* 0x010fd60008000f00 */
[----:B------:R1:W-:Y:S04]  /*3db0*/  @P0 ATOMS.AND RZ, [UR4+0x14], R3 ;  /* 0x00001403ffff098c */ /* 0x0003e8000a800004 */
[----:B------:R1:W-:Y:S01]  /*3dc0*/  @P0 ATOMS.AND RZ, [UR4+0x18], R2 ;  /* 0x00001802ffff098c */ /* 0x0003e2000a800004 */
[----:B------:R-:W-:Y:S05]  /*3dd0*/  BRA `(.L_x_75) ;  /* 0x0000000000147947 */ /* 0x000fea0003800000 */
.L_x_74:
[----:B------:R-:W-:Y:S02]  /*3de0*/  MOV R2, 0x3e00 ;  /* 0x00003e0000027802 */ /* 0x000fe40000000f00 */
[----:B-1--45:R-:W-:Y:S05]  /*3df0*/  CALL.REL.NOINC `($__internal_0_$__cuda_sm10x_tcgen05_guardrail_trap_col_being_dealloced_not_returned_by_alloc) ;  /* 0x0000005c00147944 */ /* 0x032fea0003c00000 */
[----:B------:R-:W-:Y:S05]  /*3e00*/  BRA `(.L_x_75) ;  /* 0x0000000000087947 */ /* 0x000fea0003800000 */
.L_x_73:
[----:B------:R-:W-:Y:S02]  /*3e10*/  MOV R2, 0x3e30 ;  /* 0x00003e3000027802 */ /* 0x000fe40000000f00 */
[----:B-1--45:R-:W-:Y:S05]  /*3e20*/  CALL.REL.NOINC `($__internal_2_$__cuda_sm10x_tcgen05_guardrail_trap_unallocated_columns_being_dealloced) ;  /* 0x0000005c00207944 */ /* 0x032fea0003c00000 */
.L_x_75:
[----:B------:R-:W-:Y:S01]  /*3e30*/  NOP ;  /* 0x0000000000007918 */ /* 0x000fe20000000000 */
[----:B-1----:R-:W-:Y:S05]  /*3e40*/  EXIT ;  /* 0x000000000000794d */ /* 0x002fea0003800000 */
.L_x_57:
[----:B------:R-:W-:-:S09]  /*3e50*/  UISETP.NE.OR UP2, UPT, UR8, 0x3, !UP2 ;  /* 0x000000030800788c */ /* 0x000fd2000d745670 */
[----:B------:R-:W-:Y:S05]  /*3e60*/  BRA.U UP2, `(.L_x_76) ;  /* 0x0000001102487547 */ /* 0x000fea000b800000 */
[----:B------:R-:W1:Y:S01]  /*3e70*/  LDC R0, c[0x0][0xb30] ;  /* 0x0002cc00ff007b82 */ /* 0x000e620000000800 */
[----:B------:R-:W2:Y:S01]  /*3e80*/  LDCU.64 UR4, c[0x0][0x888] ;  /* 0x00011100ff0477ac */ /* 0x000ea20008000a00 */
[----:B------:R-:W-:Y:S02]  /*3e90*/  HFMA2 R27, -RZ, RZ, 0, 0 ;  /* 0x00000000ff1b7431 */ /* 0x000fe400000001ff */
[----:B------:R-:W-:Y:S01]  /*3ea0*/  IMAD.MOV.U32 R29, RZ, RZ, 0x1 ;  /* 0x00000001ff1d7424 */ /* 0x000fe200078e00ff */
[----:B------:R-:W-:Y:S01]  /*3eb0*/  MOV R25, 0x5800 ;  /* 0x0000580000197802 */ /* 0x000fe20000000f00 */
[----:B------:R-:W4:Y:S01]  /*3ec0*/  LDCU.64 UR14, c[0x0][0x890] ;  /* 0x00011200ff0e77ac */ /* 0x000f220008000a00 */
[----:B------:R-:W-:Y:S01]  /*3ed0*/  IMAD.MOV.U32 R28, RZ, RZ, RZ ;  /* 0x000000ffff1c7224 */ /* 0x000fe200078e00ff */
[----:B------:R-:W3:Y:S01]  /*3ee0*/  LDC R19, c[0x0][0x370] ;  /* 0x0000dc00ff137b82 */ /* 0x000ee20000000800 */
[----:B------:R-:W-:Y:S01]  /*3ef0*/  UPLOP3.LUT UP1, UPT, UPT, UPT, UPT, 0x40, 0x4 ;  /* 0x000000000004789c */ /* 0x000fe20003f2e870 */
[----:B------:R-:W-:-:S06]  /*3f00*/  UMOV UR6, URZ ;  /* 0x000000ff00067c82 */ /* 0x000fcc0008000000 */
[----:B------:R-:W3:Y:S01]  /*3f10*/  LDC R2, c[0x0][0xb0c] ;  /* 0x0002c300ff027b82 */ /* 0x000ee20000000800 */
[----:B--2---:R-:W-:-:S03]  /*3f20*/  UISETP.NE.U32.AND UP5, UPT, UR4, URZ, UPT ;  /* 0x000000ff0400728c */ /* 0x004fc6000bfa5070 */
[----:B------:R-:W-:Y:S01]  /*3f30*/  UMOV UR4, 0x400 ;  /* 0x0000040000047882 */ /* 0x000fe20000000000 */
[----:B----4-:R-:W-:-:S03]  /*3f40*/  UISETP.NE.U32.AND UP6, UPT, UR14, URZ, UPT ;  /* 0x000000ff0e00728c */ /* 0x010fc6000bfc5070 */
[----:B------:R-:W2:Y:S01]  /*3f50*/  LDC R18, c[0x0][0xb20] ;  /* 0x0002c800ff127b82 */ /* 0x000ea20000000800 */
[----:B-1----:R-:W-:Y:S01]  /*3f60*/  ISETP.NE.AND P1, PT, R0, 0x1, PT ;  /* 0x000000010000780c */ /* 0x002fe20003f25270 */
[----:B------:R-:W-:Y:S02]  /*3f70*/  UISETP.NE.AND.EX UP5, UPT, UR5, URZ, UPT, UP5 ;  /* 0x000000ff0500728c */ /* 0x000fe4000bfa5350 */
[----:B------:R-:W-:Y:S02]  /*3f80*/  ULEA UR4, UR37, UR4, 0x18 ;  /* 0x0000000425047291 */ /* 0x000fe4000f8ec0ff */
[----:B------:R-:W-:Y:S02]  /*3f90*/  UISETP.NE.AND.EX UP6, UPT, UR15, URZ, UPT, UP6 ;  /* 0x000000ff0f00728c */ /* 0x000fe4000bfc5360 */
[----:B------:R-:W1:Y:S08]  /*3fa0*/  LDC.64 R30, c[0x0][0x348] ;  /* 0x0000d200ff1e7b82 */ /* 0x000e700000000a00 */
[----:B------:R-:W4:Y:S08]  /*3fb0*/  LDC.64 R16, c[0x0][0xb10] ;  /* 0x0002c400ff107b82 */ /* 0x000f300000000a00 */
[----:B------:R-:W1:Y:S08]  /*3fc0*/  LDC.64 R6, c[0x0][0xb18] ;  /* 0x0002c600ff067b82 */ /* 0x000e700000000a00 */
[----:B------:R-:W1:Y:S08]  /*3fd0*/  LDC.64 R4, c[0x0][0xb28] ;  /* 0x0002ca00ff047b82 */ /* 0x000e700000000a00 */
[----:B--23--:R-:W1:Y:S02]  /*3fe0*/  LDC R24, c[0x0][0x374] ;  /* 0x0000dd00ff187b82 */ /* 0x00ce640000000800 */
.L_x_84:
[C---:B------:R-:W-:Y:S02]  /*3ff0*/  LEA R0, R28.reuse, UR4, 0x3 ;  /* 0x000000041c007c11 */ /* 0x040fe4000f8e18ff */
[----:B------:R-:W-:Y:S02]  /*4000*/  SHF.L.U32 R3, R27, 0x1f, RZ ;  /* 0x0000001f1b037819 */ /* 0x000fe400000006ff */
[----:B------:R-:W-:Y:S02]  /*4010*/  LEA R20, R28, UR4, 0x4 ;  /* 0x000000041c147c11 */ /* 0x000fe4000f8e20ff */
[----:B------:R-:W2:Y:S02]  /*4020*/  SYNCS.PHASECHK.TRANS64.TRYWAIT P0, [R0+URZ+0xf0], R3 ;  /* 0x0000f003000075a7 */ /* 0x000ea400080011ff */
[----:B--2---:R-:W-:Y:S05]  /*4030*/  @!P0 BRA `(.L_x_77) ;  /* 0x0000005400ec8947 */ /* 0x004fea0003800000 */
.L_x_164:
[----:B------:R-:W-:Y:S01]  /*4040*/  ISETP.GE.AND P0, PT, R108, 0x1, PT ;  /* 0x000000016c00780c */ /* 0x000fe20003f06270 */
[----:B------:R-:W3:Y:S01]  /*4050*/  LDS.128 R20, [R20+0x180] ;  /* 0x0001800014147984 */ /* 0x000ee20000000c00 */
[----:B------:R-:W-:Y:S01]  /*4060*/  ISETP.NE.U32.AND P3, PT, RZ, UR14, PT ;  /* 0x0000000eff007c0c */ /* 0x000fe2000bf65070 */
[----:B--2---:R-:W-:Y:S03]  /*4070*/  VIADD R0, R0, 0x100 ;  /* 0x0000010000007836 */ /* 0x004fe60000000000 */
[----:B------:R-:W-:Y:S01]  /*4080*/  ISETP.NE.AND.EX P3, PT, RZ, UR15, PT, P3 ;  /* 0x0000000fff007c0c */ /* 0x000fe2000bf65330 */
[----:B------:R-:W-:Y:S01]  /*4090*/  @!PT LDS RZ, [RZ] ;  /* 0x00000000fffff984 */ /* 0x000fe20000000800 */
[----:B------:R-:W-:Y:S01]  /*40a0*/  @!PT LDS RZ, [RZ] ;  /* 0x00000000fffff984 */ /* 0x000fe20000000800 */
[----:B------:R-:W-:Y:S01]  /*40b0*/  @!PT LDS RZ, [RZ] ;  /* 0x00000000fffff984 */ /* 0x000fe20000000800 */
[----:B------:R-:W-:Y:S01]  /*40c0*/  @!PT LDS RZ, [RZ] ;  /* 0x00000000fffff984 */ /* 0x000fe20000000800 */
[----:B------:R2:W-:Y:S06]  /*40d0*/  MEMBAR.ALL.CTA ;  /* 0x0000000000007992 */ /* 0x0005ec0000008000 */
[----:B--2---:R-:W2:Y:S01]  /*40e0*/  FENCE.VIEW.ASYNC.S ;  /* 0x00000000000073c6 */ /* 0x004ea20000000000 */
[----:B------:R-:W-:Y:S04]  /*40f0*/  PRMT R0, RZ, 0x654, R0 ;  /* 0x00000654ff007816 */ /* 0x000fe80000000000 */
[----:B--2---:R2:W-:Y:S01]  /*4100*/  SYNCS.ARRIVE.TRANS64.RED.A1T0 RZ, [R0+URZ], RZ ;  /* 0x000000ff00ff79a7 */ /* 0x0045e200081004ff */
[----:B---3--:R-:W-:Y:S11]  /*4110*/  LOP3.LUT P4, RZ, R22, 0x1, RZ, 0xc0, !PT ;  /* 0x0000000116ff7812 */ /* 0x008ff6000788c0ff */
[----:B------:R-:W-:Y:S02]  /*4120*/  @!UPT UIADD3 URZ, UPT, UPT, URZ, URZ, URZ ;  /* 0x000000fffffff290 */ /* 0x000fe4000fffe0ff */
[----:B------:R-:W-:Y:S02]  /*4130*/  @P4 MOV R13, R20 ;  /* 0x00000014000d4202 */ /* 0x000fe40000000f00 */
[----:B------:R-:W-:Y:S01]  /*4140*/  @P4 LOP3.LUT R8, R21, 0xffff, RZ, 0xc0, !PT ;  /* 0x0000ffff15084812 */ /* 0x000fe200078ec0ff */
[----:B--2---:R-:W-:Y:S06]  /*4150*/  @!P0 BRA `(.L_x_78) ;  /* 0x0000000000a48947 */ /* 0x004fec0003800000 */
[----:B-1----:R-:W-:Y:S01]  /*4160*/  IMAD.HI.U32 R33, R24, R7, RZ ;  /* 0x0000000718217227 */ /* 0x002fe200078e00ff */
[----:B------:R-:W-:Y:S02]  /*4170*/  ISETP.NE.AND P0, PT, R6, 0x1, PT ;  /* 0x000000010600780c */ /* 0x000fe40003f05270 */
[----:B------:R-:W-:Y:S01]  /*4180*/  ISETP.NE.AND P2, PT, R108, 0x1, PT ;  /* 0x000000016c00780c */ /* 0x000fe20003f45270 */
[----:B----4-:R-:W-:Y:S01]  /*4190*/  IMAD.HI.U32 R32, R19, R16, RZ ;  /* 0x0000001013207227 */ /* 0x010fe200078e00ff */
[----:B------:R-:W-:Y:S02]  /*41a0*/  SHF.R.U32.HI R33, RZ, R18, R33 ;  /* 0x00000012ff217219 */ /* 0x000fe40000011621 */
[----:B------:R-:W-:Y:S01]  /*41b0*/  ISETP.NE.AND P5, PT, R2, 0x1, PT ;  /* 0x000000010200780c */ /* 0x000fe20003fa5270 */
[----:B------:R-:W-:Y:S01]  /*41c0*/  IMAD.HI.U32 R34, R13, R16, RZ ;  /* 0x000000100d227227 */ /* 0x000fe200078e00ff */
[----:B------:R-:W-:Y:S02]  /*41d0*/  SHF.R.U32.HI R32, RZ, R17, R32 ;  /* 0x00000011ff207219 */ /* 0x000fe40000011620 */
[----:B------:R-:W-:Y:S01]  /*41e0*/  SEL R3, R24, R33, !P0 ;  /* 0x0000002118037207 */ /* 0x000fe20004000000 */
[C---:B------:R-:W-:Y:S01]  /*41f0*/  IMAD.HI.U32 R33, R8.reuse, R7, RZ ;  /* 0x0000000708217227 */ /* 0x040fe200078e00ff */
[----:B------:R-:W-:Y:S02]  /*4200*/  SEL R11, R19, R32, !P5 ;  /* 0x00000020130b7207 */ /* 0x000fe40006800000 */
[----:B------:R-:W-:Y:S01]  /*4210*/  SHF.R.U32.HI R34, RZ, R17, R34 ;  /* 0x00000011ff227219 */ /* 0x000fe20000011622 */
[----:B------:R-:W-:Y:S01]  /*4220*/  IMAD.HI.U32 R36, R3, R4, RZ ;  /* 0x0000000403247227 */ /* 0x000fe200078e00ff */
[----:B------:R-:W-:Y:S03]  /*4230*/  SHF.R.U32.HI R33, RZ, R18, R33 ;  /* 0x00000012ff217219 */ /* 0x000fe60000011621 */
[----:B------:R-:W-:Y:S01]  /*4240*/  IMAD.HI.U32 R32, R11, R4, RZ ;  /* 0x000000040b207227 */ /* 0x000fe200078e00ff */
[----:B------:R-:W-:Y:S02]  /*4250*/  @P2 SHF.R.U32.HI R3, RZ, R5, R36 ;  /* 0x00000005ff032219 */ /* 0x000fe40000011624 */
[----:B------:R-:W-:Y:S02]  /*4260*/  SEL R9, R8, R33, !P0 ;  /* 0x0000002108097207 */ /* 0x000fe40004000000 */
[----:B------:R-:W-:Y:S01]  /*4270*/  @P2 SHF.R.U32.HI R11, RZ, R5, R32 ;  /* 0x00000005ff0b2219 */ /* 0x000fe20000011620 */
[C---:B------:R-:W-:Y:S01]  /*4280*/  IMAD R10, R108.reuse, R3, RZ ;  /* 0x000000036c0a7224 */ /* 0x040fe200078e02ff */
[----:B------:R-:W-:Y:S01]  /*4290*/  SEL R3, R13, R34, !P5 ;  /* 0x000000220d037207 */ /* 0x000fe20006800000 */
[C---:B------:R-:W-:Y:S03]  /*42a0*/  IMAD.HI.U32 R14, R9.reuse, R4, RZ ;  /* 0x00000004090e7227 */ /* 0x040fe600078e00ff */
[----:B------:R-:W-:Y:S01]  /*42b0*/  ISETP.GE.AND P0, PT, R9, R10, PT ;  /* 0x0000000a0900720c */ /* 0x000fe20003f06270 */
[C---:B------:R-:W-:Y:S01]  /*42c0*/  IMAD R12, R108.reuse, R11, RZ ;  /* 0x0000000b6c0c7224 */ /* 0x040fe200078e02ff */
[-C--:B------:R-:W-:Y:S04]  /*42d0*/  SHF.R.U32.HI R14, RZ, R5.reuse, R14 ;  /* 0x00000005ff0e7219 */ /* 0x080fe8000001160e */
[----:B------:R-:W-:Y:S02]  /*42e0*/  ISETP.GE.OR P0, PT, R3, R12, P0 ;  /* 0x0000000c0300720c */ /* 0x000fe40000706670 */
[----:B------:R-:W-:Y:S05]  /*42f0*/  SEL R15, R9, R14, !P2 ;  /* 0x0000000e090f7207 */ /* 0x000fea0005000000 */
[----:B------:R-:W-:Y:S04]  /*4300*/  IMAD.MOV R14, RZ, RZ, -R15 ;  /* 0x000000ffff0e7224 */ /* 0x000fe800078e0a0f */
[----:B------:R-:W-:Y:S02]  /*4310*/  IMAD R14, R108, R14, R9 ;  /* 0x0000000e6c0e7224 */ /* 0x000fe400078e0209 */
[C---:B------:R-:W-:Y:S05]  /*4320*/  @!P0 IMAD.HI.U32 R10, R3.reuse, R4, RZ ;  /* 0x00000004030a8227 */ /* 0x040fea00078e00ff */
[----:B------:R-:W-:Y:S04]  /*4330*/  @!P0 SHF.R.U32.HI R10, RZ, R5, R10 ;  /* 0x00000005ff0a8219 */ /* 0x000fe8000001160a */
[----:B------:R-:W-:Y:S01]  /*4340*/  @!P0 SEL R0, R3, R10, !P2 ;  /* 0x0000000a03008207 */ /* 0x000fe20005000000 */
[----:B------:R-:W-:Y:S03]  /*4350*/  IMAD.MOV R10, RZ, RZ, -R3 ;  /* 0x000000ffff0a7224 */ /* 0x000fe600078e0a03 */
[----:B------:R-:W-:Y:S01]  /*4360*/  @!P0 IADD3 R15, PT, PT, R15, -R0, RZ ;  /* 0x800000000f0f8210 */ /* 0x000fe20007ffe0ff */
[----:B------:R-:W-:Y:S01]  /*4370*/  @!P0 IMAD R0, R11, R14, R0 ;  /* 0x0000000e0b008224 */ /* 0x000fe200078e0200 */
[----:B------:R-:W-:Y:S01]  /*4380*/  IADD3 R11, PT, PT, -R9, RZ, RZ ;  /* 0x000000ff090b7210 */ /* 0x000fe20007ffe1ff */
[----:B------:R-:W-:Y:S02]  /*4390*/  IMAD R13, R2, R10, R13 ;  /* 0x0000000a020d7224 */ /* 0x000fe400078e020d */
[----:B------:R-:W-:Y:S02]  /*43a0*/  @!P0 IMAD R9, R15, R108, R3 ;  /* 0x0000006c0f098224 */ /* 0x000fe400078e0203 */
[----:B------:R-:W-:Y:S02]  /*43b0*/  @!P0 IMAD.MOV.U32 R3, RZ, RZ, R0 ;  /* 0x000000ffff038224 */ /* 0x000fe400078e0000 */
[----:B------:R-:W-:Y:S02]  /*43c0*/  IMAD R8, R6, R11, R8 ;  /* 0x0000000b06087224 */ /* 0x000fe400078e0208 */
[----:B------:R-:W-:Y:S02]  /*43d0*/  IMAD R13, R3, R2, R13 ;  /* 0x00000002030d7224 */ /* 0x000fe400078e020d */
[----:B------:R-:W-:Y:S02]  /*43e0*/  IMAD R8, R9, R6, R8 ;  /* 0x0000000609087224 */ /* 0x000fe400078e0208 */
.L_x_78:
[----:B------:R-:W-:Y:S05]  /*43f0*/  BRA.U UP1, `(.L_x_79) ;  /* 0x0000000101107547 */ /* 0x000fea000b800000 */
[----:B------:R-:W-:Y:S04]  /*4400*/  MOV R0, UR7 ;  /* 0x0000000700007c02 */ /* 0x000fe80008000f00 */
[----:B------:R-:W-:Y:S04]  /*4410*/  SHF.L.U32 R3, R0, 0x1f, RZ ;  /* 0x0000001f00037819 */ /* 0x000fe800000006ff */
[----:B------:R-:W2:Y:S02]  /*4420*/  SYNCS.PHASECHK.TRANS64.TRYWAIT P0, [UR4+0xe8], R3 ;  /* 0x0000e803ff0075a7 */ /* 0x000ea40008001104 */
[----:B--2---:R-:W-:Y:S05]  /*4430*/  @!P0 BRA `(.L_x_80) ;  /* 0x0000005400008947 */ /* 0x004fea0003800000 */
.L_x_79:
[----:B------:R-:W-:Y:S05]  /*4440*/  BRA.U !UP6, `(.L_x_81) ;  /* 0x000000010e347547 */ /* 0x000fea000b800000 */
[----:B------:R-:W-:Y:S01]  /*4450*/  UPLOP3.LUT UP0, UPT, UPT, UPT, UP5, 0x80, 0x8 ;  /* 0x000000000008789c */ /* 0x000fe20003f0f050 */
[----:B--2---:R-:W-:Y:S02]  /*4460*/  HFMA2 R0, -RZ, RZ, 0, 5.9604644775390625e-08 ;  /* 0x00000001ff007431 */ /* 0x004fe400000001ff */
[----:B------:R-:W-:Y:S03]  /*4470*/  IMAD.MOV.U32 R230, RZ, RZ, 0x1 ;  /* 0x00000001ffe67424 */ /* 0x000fe600078e00ff */
[----:B------:R-:W-:Y:S05]  /*4480*/  PLOP3.LUT P0, PT, PT, PT, UP0, 0x80, 0x8 ;  /* 0x000000000008781c */ /* 0x000fea0003f0f008 */
[----:B------:R-:W2:Y:S01]  /*4490*/  @UP0 LDCU.64 UR8, c[0x0][0x888] ;  /* 0x00011100ff0807ac */ /* 0x000ea20008000a00 */
[----:B------:R-:W-:Y:S07]  /*44a0*/  @UP0 UIMAD UR5, UR36, UR14, URZ ;  /* 0x0000000e240502a4 */ /* 0x000fee000f8e02ff */
[----:B------:R-:W-:Y:S01]  /*44b0*/  @!P0 PRMT R230, R0, 0x7610, R230 ;  /* 0x0000761000e68816 */ /* 0x000fe200000000e6 */
[----:B--2---:R-:W-:Y:S03]  /*44c0*/  @UP0 UIMAD.WIDE UR8, UR5, 0x4, UR8 ;  /* 0x00000004050808a5 */ /* 0x004fe6000f8e0208 */
[----:B------:R-:W2:Y:S03]  /*44d0*/  @!UP0 LDCU UR5, c[0x0][0x880] ;  /* 0x00011000ff0587ac */ /* 0x000ea60008000800 */
[----:B------:R-:W-:Y:S01]  /*44e0*/  IMAD.U32 R10, RZ, RZ, UR8 ;  /* 0x00000008ff0a7e24 */ /* 0x000fe2000f8e00ff */
[----:B------:R-:W-:Y:S05]  /*44f0*/  MOV R11, UR9 ;  /* 0x00000009000b7c02 */ /* 0x000fea0008000f00 */
[----:B-----5:R3:W5:Y:S02]  /*4500*/  @P0 LDG.E R117, desc[UR46][R10.64] ;  /* 0x0000002e0a750981 */ /* 0x020764000c1e1900 */
[----:B--23--:R-:W-:Y:S07]  /*4510*/  @!P0 IMAD.U32 R117, RZ, RZ, UR5 ;  /* 0x00000005ff758e24 */ /* 0x00cfee000f8e00ff */
.L_x_81:
[----:B-----5:R-:W-:Y:S01]  /*4520*/  @!P3 FSETP.EQ.AND P2, PT, R117, RZ, PT ;  /* 0x000000ff7500b20b */ /* 0x020fe20003f42000 */
[----:B------:R-:W-:Y:S01]  /*4530*/  @!UPT UIADD3 URZ, UPT, UPT, URZ, URZ, URZ ;  /* 0x000000fffffff290 */ /* 0x000fe2000fffe0ff */
[----:B------:R-:W-:Y:S11]  /*4540*/  @!P3 BRA `(.L_x_82) ;  /* 0x000000000014b947 */ /* 0x000ff60003800000 */
[----:B------:R-:W-:Y:S02]  /*4550*/  LOP3.LUT P0, RZ, R230, 0xff, RZ, 0xc0, !PT ;  /* 0x000000ffe6ff7812 */ /* 0x000fe4000780c0ff */
[----:B------:R-:W-:Y:S04]  /*4560*/  PLOP3.LUT P2, PT, PT, PT, UP0, 0x80, 0x8 ;  /* 0x000000000008781c */ /* 0x000fe80003f4f008 */
[----:B------:R-:W-:Y:S07]  /*4570*/  PLOP3.LUT P2, PT, P2, PT, PT, 0x8, 0x80 ;  /* 0x000000000080781c */ /* 0x000fee000174e170 */
[----:B------:R-:W-:Y:S11]  /*4580*/  @P0 FSETP.EQ.AND P2, PT, R117, RZ, PT ;  /* 0x000000ff7500020b */ /* 0x000ff60003f42000 */
[----:B------:R-:W-:Y:S02]  /*4590*/  @!UPT UIADD3 URZ, UPT, UPT, URZ, URZ, URZ ;  /* 0x000000fffffff290 */ /* 0x000fe4000fffe0ff */
.L_x_82:
[----:B------:R-:W3:Y:S01]  /*45a0*/  LDC.64 R14, c[0x0][0xb10] ;  /* 0x0002c400ff0e7b82 */ /* 0x000ee20000000a00 */
[----:B------:R-:W-:Y:S01]  /*45b0*/  ULEA UR13, UR6, UR4, 0x3 ;  /* 0x00000004060d7291 */ /* 0x000fe2000f8e18ff */
[----:B------:R-:W-:Y:S01]  /*45c0*/  SHF.L.U32 R12, R29, 0x1f, RZ ;  /* 0x0000001f1d0c7819 */ /* 0x000fe200000006ff */
[----:B------:R-:W-:Y:S01]  /*45d0*/  VIADD R28, R28, 0x1 ;  /* 0x000000011c1c7836 */ /* 0x000fe20000000000 */
[----:B------:R-:W-:Y:S04]  /*45e0*/  @P4 SHF.R.U32.HI R26, RZ, 0x10, R21 ;  /* 0x00000010ff1a4819 */ /* 0x000fe80000011615 */
[----:B------:R-:W5:Y:S02]  /*45f0*/  LDC.64 R10, c[0x0][0xb18] ;  /* 0x0002c600ff0a7b82 */ /* 0x000f640000000a00 */
[----:B------:R-:W1:Y:S01]  /*4600*/  SYNCS.PHASECHK.TRANS64.TRYWAIT P5, [UR13+0xd0], R12 ;  /* 0x0000d00cff0075a7 */ /* 0x000e6200080a110d */
[----:B---3--:R-:W-:Y:S05]  /*4610*/  @!P1 IMAD.HI.U32 R14, R13, R14, RZ ;  /* 0x0000000e0d0e9227 */ /* 0x008fea00078e00ff */
[----:B--2---:R-:W2:Y:S01]  /*4620*/  @!P1 LDC R0, c[0x0][0xb20] ;  /* 0x0002c800ff009b82 */ /* 0x004ea20000000800 */
[----:B------:R-:W-:Y:S01]  /*4630*/  @!P1 SHF.R.U32.HI R14, RZ, R15, R14 ;  /* 0x0000000fff0e9219 */ /* 0x000fe2000001160e */
[----:B-----5:R-:W-:Y:S01]  /*4640*/  @!P1 IMAD.HI.U32 R11, R8, R11, RZ ;  /* 0x0000000b080b9227 */ /* 0x020fe200078e00ff */
[----:B------:R-:W-:Y:S05]  /*4650*/  @!P1 ISETP.NE.AND P0, PT, R10, 0x1, PT ;  /* 0x000000010a00980c */ /* 0x000fea0003f05270 */
[----:B------:R-:W3:Y:S01]  /*4660*/  @!P1 LDC R3, c[0x0][0xb0c] ;  /* 0x0002c300ff039b82 */ /* 0x000ee20000000800 */
[----:B--2---:R-:W-:Y:S02]  /*4670*/  @!P1 SHF.R.U32.HI R9, RZ, R0, R11 ;  /* 0x00000000ff099219 */ /* 0x004fe4000001160b */
[----:B---3--:R-:W-:Y:S02]  /*4680*/  @!P1 ISETP.NE.AND P3, PT, R3, 0x1, PT ;  /* 0x000000010300980c */ /* 0x008fe40003f65270 */
[----:B------:R-:W-:Y:S02]  /*4690*/  @!P1 SEL R9, R8, R9, !P0 ;  /* 0x0000000908099207 */ /* 0x000fe40004000000 */
[----:B------:R-:W-:Y:S02]  /*46a0*/  ELECT P0, URZ, PT ;  /* 0x0000000000ff782f */ /* 0x000fe40003800000 */
[----:B------:R-:W-:Y:S05]  /*46b0*/  @!P1 SEL R14, R13, R14, !P3 ;  /* 0x0000000e0d0e9207 */ /* 0x000fea0005800000 */
[----:B------:R-:W-:Y:S02]  /*46c0*/  @!P1 IMAD.IADD R0, R9, 0x1, -R14 ;  /* 0x0000000109009824 */ /* 0x000fe400078e0a0e */
[----:B------:R-:W-:Y:S02]  /*46d0*/  @!P1 IMAD.IADD R9, R14, 0x1, -R9 ;  /* 0x000000010e099824 */ /* 0x000fe400078e0a09 */
[----:B------:R-:W-:Y:S02]  /*46e0*/  @!P1 IMAD R13, R0, R3, R13 ;  /* 0x00000003000d9224 */ /* 0x000fe400078e020d */
[----:B------:R-:W-:Y:S01]  /*46f0*/  @!P1 IMAD R8, R9, R10, R8 ;  /* 0x0000000a09089224 */ /* 0x000fe200078e0208 */
[----:B-1----:R-:W-:Y:S06]  /*4700*/  @!P5 BRA `(.L_x_83) ;  /* 0x000000500064d947 */ /* 0x002fec0003800000 */
.L_x_167:
[----:B------:R-:W-:Y:S01]  /*4710*/  UIADD3 UR65, UPT, UPT, UR13, 0xc0, URZ ;  /* 0x000000c00d417890 */ /* 0x000fe2000fffe0ff */
[----:B------:R-:W-:Y:S01]  /*4720*/  PLOP3.LUT P0, PT, P2, P0, PT, 0xf2, 0x2f ;  /* 0x00000000002f781c */ /* 0x000fe20001701e72 */
[----:B------:R-:W-:Y:S01]  /*4730*/  UMOV UR22, 0x0 ;  /* 0x0000000000167882 */ /* 0x000fe20000000000 */
[----:B------:R-:W-:Y:S01]  /*4740*/  UMOV UR23, 0x10000000 ;  /* 0x1000000000177882 */ /* 0x000fe20000000000 */
[----:B------:R-:W-:Y:S01]  /*4750*/  UMOV UR76, UR36 ;  /* 0x00000024004c7c82 */ /* 0x000fe20008000000 */
        /* <DEDUP_REMOVED lines=9> */
[----:B-1----:R-:W-:Y:S01]  /*47f0*/  @!P0 IADD3 R3, P2, PT, R30, 0x580, RZ ;  /* 0x000005801e038810 */ /* 0x002fe20007f5e0ff */
[----:B------:R-:W-:Y:S01]  /*4800*/  @!P0 IMAD R219, R219, 0xb0, RZ ;  /* 0x000000b0dbdb8824 */ /* 0x000fe200078e02ff */
[----:B------:R-:W-:Y:S01]  /*4810*/  VOTEU.ALL UP1, P0 ;  /* 0x0000000000ff7886 */ /* 0x000fe20000020000 */
[----:B------:R-:W-:Y:S01]  /*4820*/  @!P0 IMAD.SHL.U32 R229, R229, 0x40, RZ ;  /* 0x00000040e5e58824 */ /* 0x000fe200078e00ff */
[----:B------:R-:W-:Y:S01]  /*4830*/  @!P0 R2UR UR9, R3 ;  /* 0x00000000030982ca */ /* 0x000fe200000e0000 */
[----:B------:R-:W-:Y:S01]  /*4840*/  @!P0 IMAD.X R0, RZ, RZ, R31, P2 ;  /* 0x000000ffff008224 */ /* 0x000fe200010e061f */
[----:B------:R-:W-:Y:S01]  /*4850*/  @!P0 R2UR UR10, R219 ;  /* 0x00000000db0a82ca */ /* 0x000fe200000e0000 */
[----:B------:R-:W-:Y:S01]  /*4860*/  VOTEU.ALL UP4, P0 ;  /* 0x0000000000ff7886 */ /* 0x000fe20000080000 */
[----:B------:R-:W-:Y:S01]  /*4870*/  @!P0 R2UR UR5, R229 ;  /* 0x00000000e50582ca */ /* 0x000fe200000e0000 */
[----:B------:R-:W-:Y:S01]  /*4880*/  VOTEU.ALL UP3, P0 ;  /* 0x0000000000ff7886 */ /* 0x000fe20000060000 */
[----:B------:R-:W-:Y:S01]  /*4890*/  @!P0 R2UR UR8, R0 ;  /* 0x00000000000882ca */ /* 0x000fe200000e0000 */
[----:B------:R-:W-:Y:S01]  /*48a0*/  IMAD.U32 R0, RZ, RZ, UR36 ;  /* 0x00000024ff007e24 */ /* 0x000fe2000f8e00ff */
[----:B------:R-:W-:Y:S01]  /*48b0*/  MOV.SPILL R10, UR68 ;  /* 0x00000044000a7c02 */ /* 0x000fe20009000f00 */
[----:B------:R-:W-:Y:S01]  /*48c0*/  VOTEU.ALL UP2, P0 ;  /* 0x0000000000ff7886 */ /* 0x000fe20000040000 */
[----:B------:R-:W-:Y:S02]  /*48d0*/  IMAD.IADD R219, R8, 0x1, R218 ;  /* 0x0000000108db7824 */ /* 0x000fe400078e02da */
[----:B------:R-:W-:Y:S01]  /*48e0*/  R2UR UR68, R0 ;  /* 0x00000000004472ca */ /* 0x000fe200000e0000 */
[----:B------:R-:W-:Y:S01]  /*48f0*/  IMAD.U32 R14, RZ, RZ, UR9 ;  /* 0x00000009ff0e7e24 */ /* 0x000fe2000f8e00ff */
[----:B------:R-:W-:Y:S01]  /*4900*/  MOV.SPILL R0, UR60 ;  /* 0x0000003c00007c02 */ /* 0x000fe20009000f00 */
[----:B------:R-:W-:Y:S01]  /*4910*/  IMAD.U32 R3, RZ, RZ, UR10 ;  /* 0x0000000aff037e24 */ /* 0x000fe2000f8e00ff */
[----:B------:R-:W-:Y:S01]  /*4920*/  UMOV UR9, UR65 ;  /* 0x0000004100097c82 */ /* 0x000fe20008000000 */
[----:B------:R-:W-:Y:S01]  /*4930*/  IMAD.U32 R9, RZ, RZ, UR5 ;  /* 0x00000005ff097e24 */ /* 0x000fe2000f8e00ff */
[----:B------:R-:W-:Y:S01]  /*4940*/  UMOV UR5, UR36 ;  /* 0x0000002400057c82 */ /* 0x000fe20008000000 */
[----:B------:R-:W-:Y:S01]  /*4950*/  IMAD.U32 R15, RZ, RZ, UR8 ;  /* 0x00000008ff0f7e24 */ /* 0x000fe2000f8e00ff */
[----:B------:R-:W-:Y:S01]  /*4960*/  R2UR UR66, R3 ;  /* 0x00000000034272ca */ /* 0x000fe200000e0000 */
[----:B------:R-:W-:Y:S01]  /*4970*/  UMOV UR60, UR5 ;  /* 0x00000005003c7c82 */ /* 0x000fe20008000000 */
[----:B------:R-:W-:Y:S01]  /*4980*/  R2UR UR67, R9 ;  /* 0x00000000094372ca */ /* 0x000fe200000e0000 */
[----:B------:R-:W-:Y:S01]  /*4990*/  @!UP4 UIMAD UR5, UR6, 0x5800, UR4 ;  /* 0x000058000605c8a4 */ /* 0x000fe2000f8e0204 */
[----:B------:R-:W-:Y:S01]  /*49a0*/  @!P0 R2UR UR30, R14 ;  /* 0x000000000e1e82ca */ /* 0x000fe200000e0000 */
[----:B------:R-:W-:Y:S01]  /*49b0*/  UMOV UR49, UR9 ;  /* 0x0000000900317c82 */ /* 0x000fe20008000000 */
[----:B------:R-:W-:Y:S01]  /*49c0*/  @!P0 R2UR UR31, R15 ;  /* 0x000000000f1f82ca */ /* 0x000fe200000e0000 */
[----:B------:R-:W-:Y:S01]  /*49d0*/  @!UP4 UIADD3 UR64, UPT, UPT, UR5, 0x200, URZ ;  /* 0x000002000540c890 */ /* 0x000fe2000fffe0ff */
[----:B------:R-:W-:Y:S01]  /*49e0*/  IMAD.IADD R229, R13, 0x1, R228 ;  /* 0x000000010de57824 */ /* 0x000fe200078e02e4 */
[----:B------:R-:W-:Y:S02]  /*49f0*/  @!UP4 UIADD3 UR56, UPT, UPT, UR5, 0xa00, URZ ;  /* 0x00000a000538c890 */ /* 0x000fe4000fffe0ff */
[----:B------:R-:W-:Y:S02]  /*4a00*/  @!UP4 UIADD3 UR72, UPT, UPT, UR5, 0x1200, URZ ;  /* 0x000012000548c890 */ /* 0x000fe4000fffe0ff */
[----:B------:R-:W-:Y:S02]  /*4a10*/  @!UP4 UIADD3 UR58, UPT, UPT, UR66, 0x10, URZ ;  /* 0x00000010423ac890 */ /* 0x000fe4000fffe0ff */
[----:B------:R-:W-:Y:S01]  /*4a20*/  UMOV UR11, UR67 ;  /* 0x00000043000b7c82 */ /* 0x000fe20008000000 */
[----:B------:R-:W-:Y:S01]  /*4a30*/  @!UP4 UIADD3 UR48, UPT, UPT, UR5, 0x2a00, URZ ;  /* 0x00002a000530c890 */ /* 0x000fe2000fffe0ff */
[----:B------:R-:W-:Y:S02]  /*4a40*/  UMOV UR59, UR11 ;  /* 0x0000000b003b7c82 */ /* 0x000fe40008000000 */
[----:B------:R1:W-:Y:S01]  /*4a50*/  @!UP1 UTMALDG.3D [UR64], [UR30], desc[UR22] ;  /* 0x000016401e0095b4 */ /* 0x0003e20008011000 */
[----:B------:R-:W-:Y:S01]  /*4a60*/  UMOV UR75, UR11 ;  /* 0x0000000b004b7c82 */ /* 0x000fe20008000000 */
[----:B------:R-:W-:Y:S01]  /*4a70*/  VOTEU.ALL UP1, P0 ;  /* 0x0000000000ff7886 */ /* 0x000fe20000020000 */
[----:B------:R-:W-:Y:S01]  /*4a80*/  UMOV UR51, UR11 ;  /* 0x0000000b00337c82 */ /* 0x000fe20008000000 */
[----:B------:R-:W-:Y:S01]  /*4a90*/  @!UP4 UIADD3 UR40, UPT, UPT, UR5, 0x3200, URZ ;  /* 0x000032000528c890 */ /* 0x000fe2000fffe0ff */
[----:B------:R-:W-:Y:S01]  /*4aa0*/  UMOV UR41, UR9 ;  /* 0x0000000900297c82 */ /* 0x000fe20008000000 */
[----:B------:R-:W-:Y:S01]  /*4ab0*/  UMOV UR43, UR11 ;  /* 0x0000000b002b7c82 */ /* 0x000fe20008000000 */
[----:B------:R2:W-:Y:S01]  /*4ac0*/  @!UP3 UTMALDG.3D [UR56], [UR30], desc[UR22] ;  /* 0x000016381e00b5b4 */ /* 0x0005e20008011000 */
[----:B------:R-:W-:Y:S01]  /*4ad0*/  UMOV UR8, UR66 ;  /* 0x0000004200087c82 */ /* 0x000fe20008000000 */
[----:B------:R-:W-:Y:S01]  /*4ae0*/  VOTEU.ALL UP3, P0 ;  /* 0x0000000000ff7886 */ /* 0x000fe20000060000 */
[----:B------:R-:W-:Y:S02]  /*4af0*/  @!UP4 UIADD3 UR74, UPT, UPT, UR8, 0x20, URZ ;  /* 0x00000020084ac890 */ /* 0x000fe4000fffe0ff */
[----:B------:R-:W-:Y:S02]  /*4b00*/  @!UP4 UIADD3 UR50, UPT, UPT, UR8, 0x50, URZ ;  /* 0x000000500832c890 */ /* 0x000fe4000fffe0ff */
[----:B------:R-:W-:Y:S02]  /*4b10*/  @!UP4 UIADD3 UR42, UPT, UPT, UR8, 0x60, URZ ;  /* 0x00000060082ac890 */ /* 0x000fe4000fffe0ff */
[----:B------:R-:W-:Y:S02]  /*4b20*/  @!UP4 UIADD3 UR34, UPT, UPT, UR8, 0x70, URZ ;  /* 0x000000700822c890 */ /* 0x000fe4000fffe0ff */
[----:B------:R-:W-:Y:S01]  /*4b30*/  @!UP4 UIADD3 UR32, UPT, UPT, UR5, 0x3a00, URZ ;  /* 0x00003a000520c890 */ /* 0x000fe2000fffe0ff */
[----:B------:R-:W-:Y:S01]  /*4b40*/  @!UP2 UTMALDG.3D [UR72], [UR30], desc[UR22] ;  /* 0x000016481e00a5b4 */ /* 0x000fe20008011000 */
[----:B------:R-:W-:Y:S01]  /*4b50*/  VOTEU.ALL UP2, P0 ;  /* 0x0000000000ff7886 */ /* 0x000fe20000040000 */
[----:B------:R-:W-:Y:S01]  /*4b60*/  UMOV UR33, UR9 ;  /* 0x0000000900217c82 */ /* 0x000fe20008000000 */
[----:B------:R-:W-:Y:S01]  /*4b70*/  UMOV UR35, UR11 ;  /* 0x0000000b00237c82 */ /* 0x000fe20008000000 */
[----:B------:R-:W-:Y:S02]  /*4b80*/  @!UP4 UIADD3 UR26, UPT, UPT, UR8, 0x80, URZ ;  /* 0x00000080081ac890 */ /* 0x000fe4000fffe0ff */
[----:B------:R-:W-:Y:S01]  /*4b90*/  @!UP4 UIADD3 UR24, UPT, UPT, UR5, 0x4200, URZ ;  /* 0x000042000518c890 */ /* 0x000fe2000fffe0ff */
[----:B------:R-:W-:Y:S01]  /*4ba0*/  UMOV UR25, UR9 ;  /* 0x0000000900197c82 */ /* 0x000fe20008000000 */
[----:B------:R-:W-:Y:S01]  /*4bb0*/  UMOV UR27, UR11 ;  /* 0x0000000b001b7c82 */ /* 0x000fe20008000000 */
[----:B------:R-:W-:Y:S02]  /*4bc0*/  @!UP4 UIADD3 UR18, UPT, UPT, UR8, 0x90, URZ ;  /* 0x000000900812c890 */ /* 0x000fe4000fffe0ff */
[----:B------:R-:W-:Y:S02]  /*4bd0*/  @!UP4 UIADD3 UR16, UPT, UPT, UR5, 0x4a00, URZ ;  /* 0x00004a000510c890 */ /* 0x000fe4000fffe0ff */
[----:B------:R-:W-:Y:S01]  /*4be0*/  @!UP4 UIADD3 UR10, UPT, UPT, UR8, 0xa0, URZ ;  /* 0x000000a0080ac890 */ /* 0x000fe2000fffe0ff */
[----:B------:R-:W-:Y:S01]  /*4bf0*/  UMOV UR17, UR9 ;  /* 0x0000000900117c82 */ /* 0x000fe20008000000 */
[----:B------:R-:W-:Y:S01]  /*4c00*/  UMOV UR19, UR11 ;  /* 0x0000000b00137c82 */ /* 0x000fe20008000000 */
[----:B------:R-:W-:Y:S01]  /*4c10*/  UPRMT UR21, UR37, 0x654, UR9 ;  /* 0x0000065425157896 */ /* 0x000fe20008000009 */
[----:B-1----:R-:W-:Y:S01]  /*4c20*/  R2UR.FILL UR68, R10 ;  /* 0x000000000a4472ca */ /* 0x002fe200004e0000 */
[----:B------:R-:W-:Y:S02]  /*4c30*/  @!UP4 UIADD3 UR66, UPT, UPT, UR8, 0x30, URZ ;  /* 0x000000300842c890 */ /* 0x000fe4000fffe0ff */
[----:B------:R-:W-:Y:S01]  /*4c40*/  @!UP4 UIADD3 UR64, UPT, UPT, UR5, 0x1a00, URZ ;  /* 0x00001a000540c890 */ /* 0x000fe2000fffe0ff */
[----:B------:R-:W-:Y:S01]  /*4c50*/  UMOV UR65, UR9 ;  /* 0x0000000900417c82 */ /* 0x000fe20008000000 */
[----:B------:R-:W-:Y:S01]  /*4c60*/  UMOV UR67, UR11 ;  /* 0x0000000b00437c82 */ /* 0x000fe20008000000 */
[----:B--2---:R-:W-:Y:S01]  /*4c70*/  R2UR.FILL UR60, R0 ;  /* 0x00000000003c72ca */ /* 0x004fe200004e0000 */
[----:B------:R-:W-:Y:S02]  /*4c80*/  @!UP4 UIADD3 UR58, UPT, UPT, UR8, 0x40, URZ ;  /* 0x00000040083ac890 */ /* 0x000fe4000fffe0ff */
[----:B------:R-:W-:Y:S04]  /*4c90*/  @!UP4 UIADD3 UR56, UPT, UPT, UR5, 0x2200, URZ ;  /* 0x000022000538c890 */ /* 0x000fe8000fffe0ff */
[----:B------:R-:W-:Y:S01]  /*4ca0*/  @!UP1 UTMALDG.3D [UR64], [UR30], desc[UR22] ;  /* 0x000016401e0095b4 */ /* 0x000fe20008011000 */
[----:B------:R-:W-:Y:S01]  /*4cb0*/  UMOV UR57, UR9 ;  /* 0x0000000900397c82 */ /* 0x000fe20008000000 */
[----:B------:R-:W-:Y:S01]  /*4cc0*/  VOTEU.ALL UP1, P0 ;  /* 0x0000000000ff7886 */ /* 0x000fe20000020000 */
[----:B------:R-:W-:Y:S03]  /*4cd0*/  @!UP4 UIADD3 UR8, UPT, UPT, UR5, 0x5200, URZ ;  /* 0x000052000508c890 */ /* 0x000fe6000fffe0ff */
[----:B------:R-:W-:Y:S01]  /*4ce0*/  @!UP3 UTMALDG.3D [UR56], [UR30], desc[UR22] ;  /* 0x000016381e00b5b4 */ /* 0x000fe20008011000 */
[----:B------:R-:W-:Y:S01]  /*4cf0*/  VOTEU.ALL UP3, P0 ;  /* 0x0000000000ff7886 */ /* 0x000fe20000060000 */
[----:B------:R-:W-:Y:S01]  /*4d00*/  @!UP2 UTMALDG.3D [UR48], [UR30], desc[UR22] ;  /* 0x000016301e00a5b4 */ /* 0x000fe20008011000 */
[----:B------:R-:W-:Y:S01]  /*4d10*/  VOTEU.ALL UP2, P0 ;  /* 0x0000000000ff7886 */ /* 0x000fe20000040000 */
[----:B------:R-:W-:Y:S01]  /*4d20*/  @!UP1 UTMALDG.3D [UR40], [UR30], desc[UR22] ;  /* 0x000016281e0095b4 */ /* 0x000fe20008011000 */
[----:B------:R-:W-:Y:S01]  /*4d30*/  VOTEU.ALL UP1, P0 ;  /* 0x0000000000ff7886 */ /* 0x000fe20000020000 */
[----:B------:R1:W-:Y:S02]  /*4d40*/  @!UP3 UTMALDG.3D [UR32], [UR30], desc[UR22] ;  /* 0x000016201e00b5b4 */ /* 0x0003e40008011000 */
[----:B------:R2:W-:Y:S01]  /*4d50*/  @!UP2 UTMALDG.3D [UR24], [UR30], desc[UR22] ;  /* 0x000016181e00a5b4 */ /* 0x0005e20008011000 */
[----:B------:R-:W-:Y:S01]  /*4d60*/  VOTEU.ALL UP2, P0 ;  /* 0x0000000000ff7886 */ /* 0x000fe20000040000 */
[----:B------:R2:W-:Y:S04]  /*4d70*/  @!UP1 UTMALDG.3D [UR16], [UR30], desc[UR22] ;  /* 0x000016101e0095b4 */ /* 0x0005e80008011000 */
[----:B------:R2:W-:Y:S01]  /*4d80*/  @!UP2 UTMALDG.3D [UR8], [UR30], desc[UR22] ;  /* 0x000016081e00a5b4 */ /* 0x0005e20008011000 */
[----:B------:R2:W-:Y:S01]  /*4d90*/  @!P0 SYNCS.ARRIVE.TRANS64.RED.A0TR RZ, [UR13+0xc0], R25 ;  /* 0x0000c019ffff89a7 */ /* 0x0005e2000830040d */
[C---:B------:R-:W-:Y:S04]  /*4da0*/  ISETP.NE.AND P0, PT, R28.reuse, 0x2, PT ;  /* 0x000000021c00780c */ /* 0x040fe80003f05270 */
[----:B------:R-:W-:Y:S02]  /*4db0*/  SEL R0, RZ, 0x1, P0 ;  /* 0x00000001ff007807 */ /* 0x000fe40000000000 */
[----:B------:R-:W-:Y:S02]  /*4dc0*/  SEL R28, R28, RZ, P0 ;  /* 0x000000ff1c1c7207 */ /* 0x000fe40000000000 */
[----:B------:R-:W-:Y:S02]  /*4dd0*/  LOP3.LUT R27, R27, R0, RZ, 0x3c, !PT ;  /* 0x000000001b1b7212 */ /* 0x000fe400078e3cff */
[----:B-1----:R-:W-:Y:S01]  /*4de0*/  @P4 R2UR UR36, R26 ;  /* 0x000000001a2442ca */ /* 0x002fe200000e0000 */
[----:B------:R-:W-:Y:S01]  /*4df0*/  SYNCS.ARRIVE.TRANS64.RED.A1T0 RZ, [UR21], RZ ;  /* 0x000000ffffff79a7 */ /* 0x000fe20008100415 */
[----:B------:R-:W-:Y:S04]  /*4e00*/  UIADD3 UR21, UPT, UPT, UR6, 0x1, URZ ;  /* 0x0000000106157890 */ /* 0x000fe8000fffe0ff */
[----:B------:R-:W-:Y:S04]  /*4e10*/  UISETP.NE.AND UP1, UPT, UR21, 0x2, UPT ;  /* 0x000000021500788c */ /* 0x000fe8000bf25270 */
[----:B------:R-:W-:Y:S02]  /*4e20*/  USEL UR13, URZ, 0x1, UP1 ;  /* 0x00000001ff0d7887 */ /* 0x000fe40008800000 */
[----:B------:R-:W-:Y:S02]  /*4e30*/  USEL UR6, UR21, URZ, UP1 ;  /* 0x000000ff15067287 */ /* 0x000fe40008800000 */
[----:B------:R-:W-:Y:S02]  /*4e40*/  UPLOP3.LUT UP1, UPT, UPT, UPT, UPT, 0x80, 0x8 ;  /* 0x000000000008789c */ /* 0x000fe40003f2f070 */
[----:B------:R-:W-:Y:S01]  /*4e50*/  LOP3.LUT R29, R29, UR13, RZ, 0x3c, !PT ;  /* 0x0000000d1d1d7c12 */ /* 0x000fe2000f8e3cff */
[----:B--2---:R-:W-:Y:S08]  /*4e60*/  @P4 BRA `(.L_x_84) ;  /* 0xfffffff000604947 */ /* 0x004ff0000383ffff */
[----:B------:R-:W-:Y:S01]  /*4e70*/  UIADD3 UR5, UPT, UPT, UR4, 0xd0, URZ ;  /* 0x000000d004057890 */ /* 0x000fe2000fffe0ff */
[----:B------:R-:W-:-:S03]  /*4e80*/  SHF.L.U32 R3, R29, 0x1f, RZ ;  /* 0x0000001f1d037819 */ /* 0x000fc600000006ff */
[----:B------:R-:W-:-:S09]  /*4e90*/  ULEA UR4, UR6, UR5, 0x3 ;  /* 0x0000000506047291 */ /* 0x000fd2000f8e18ff */
[----:B------:R-:W1:Y:S02]  /*4ea0*/  SYNCS.PHASECHK.TRANS64.TRYWAIT P0, [UR4], R3 ;  /* 0x00000003ff0075a7 */ /* 0x000e640008001104 */
[----:B-1----:R-:W-:Y:S05]  /*4eb0*/  @!P0 BRA `(.L_x_85) ;  /* 0x0000004800908947 */ /* 0x002fea0003800000 */
.L_x_169:
[----:B------:R-:W-:-:S04]  /*4ec0*/  UIADD3 UR6, UPT, UPT, UR6, 0x1, URZ ;  /* 0x0000000106067890 */ /* 0x000fc8000fffe0ff */
[----:B------:R-:W-:-:S04]  /*4ed0*/  UISETP.NE.AND UP0, UPT, UR6, 0x2, UPT ;  /* 0x000000020600788c */ /* 0x000fc8000bf05270 */
[----:B------:R-:W-:Y:S02]  /*4ee0*/  USEL UR4, URZ, 0x1, UP0 ;  /* 0x00000001ff047887 */ /* 0x000fe40008000000 */
[----:B------:R-:W-:-:S04]  /*4ef0*/  USEL UR6, UR6, URZ, UP0 ;  /* 0x000000ff06067287 */ /* 0x000fc80008000000 */
[----:B------:R-:W-:Y:S01]  /*4f00*/  ULEA UR6, UR6, UR5, 0x3 ;  /* 0x0000000506067291 */ /* 0x000fe2000f8e18ff */
[----:B-1----:R-:W-:-:S04]  /*4f10*/  LOP3.LUT R3, R29, UR4, RZ, 0x3c, !PT ;  /* 0x000000041d037c12 */ /* 0x002fc8000f8e3cff */
[----:B------:R-:W-:Y:S01]  /*4f20*/  SHF.L.U32 R3, R3, 0x1f, RZ ;  /* 0x0000001f03037819 */ /* 0x000fe200000006ff */
[----:B------:R-:W-:-:S07]  /*4f30*/  IMAD.U32 R0, RZ, RZ, UR6 ;  /* 0x00000006ff007e24 */ /* 0x000fce000f8e00ff */
.L_x_86:
[----:B-1----:R1:W2:Y:S02]  /*4f40*/  SYNCS.PHASECHK.TRANS64.TRYWAIT P0, [R0+URZ], R3 ;  /* 0x00000003000075a7 */ /* 0x0022a400080011ff */
[----:B--2---:R-:W-:Y:S05]  /*4f50*/  @!P0 NANOSLEEP.SYNCS 0x989680 ;  /* 0x009896800000895d */ /* 0x004fea0003900000 */
[----:B------:R-:W2:Y:S02]  /*4f60*/  @!P0 SYNCS.PHASECHK.TRANS64 P0, [R0+URZ], R3 ;  /* 0x00000003000085a7 */ /* 0x000ea400080010ff */
[----:B--2---:R-:W-:Y:S05]  /*4f70*/  @P0 EXIT ;  /* 0x000000000000094d */ /* 0x004fea0003800000 */
[----:B------:R-:W-:Y:S05]  /*4f80*/  BRA `(.L_x_86) ;  /* 0xfffffffc00ec7947 */ /* 0x000fea000383ffff */
.L_x_76:
[----:B------:R-:W-:-:S06]  /*4f90*/  UISETP.GE.AND UP1, UPT, UR8, 0x4, UPT ;  /* 0x000000040800788c */ /* 0x000fcc000bf26270 */
[----:B------:R-:W-:-:S13]  /*4fa0*/  PLOP3.LUT P0, PT, PT, PT, UP1, 0x80, 0x8 ;  /* 0x000000000008781c */ /* 0x000fda0003f0f018 */
[----:B------:R-:W-:Y:S05]  /*4fb0*/  @!P0 EXIT ;  /* 0x000000000000894d */ /* 0x000fea0003800000 */
[----:B------:R-:W-:Y:S01]  /*4fc0*/  BAR.SYNC.DEFER_BLOCKING 0x6, 0xa0 ;  /* 0x0182800000007b1d */ /* 0x000fe20000010000 */
[C---:B------:R-:W-:Y:S01]  /*4fd0*/  IMAD.SHL.U32 R5, R241.reuse, 0x10, RZ ;  /* 0x00000010f1057824 */ /* 0x040fe200078e00ff */
[----:B------:R-:W-:Y:S01]  /*4fe0*/  SHF.R.U32.HI R7, RZ, 0x1, R241 ;  /* 0x00000001ff077819 */ /* 0x000fe200000116f1 */
[C---:B------:R-:W-:Y:S01]  /*4ff0*/  IMAD.SHL.U32 R0, R241.reuse, 0x8, RZ ;  /* 0x00000008f1007824 */ /* 0x040fe200078e00ff */
[----:B------:R-:W-:Y:S01]  /*5000*/  CS2R R238, SRZ ;  /* 0x0000000000ee7805 */ /* 0x000fe2000001ff00 */
[----:B------:R-:W-:Y:S01]  /*5010*/  IMAD.SHL.U32 R234, R241, 0x2, RZ ;  /* 0x00000002f1ea7824 */ /* 0x000fe200078e00ff */
[----:B------:R-:W-:Y:S02]  /*5020*/  UMOV UR44, 0x400 ;  /* 0x00000400002c7882 */ /* 0x000fe40000000000 */
[----:B------:R-:W1:Y:S01]  /*5030*/  LDC R233, c[0x0][0x370] ;  /* 0x0000dc00ffe97b82 */ /* 0x000e620000000800 */
[----:B------:R-:W-:Y:S01]  /*5040*/  ULEA UR44, UR37, UR44, 0x18 ;  /* 0x0000002c252c7291 */ /* 0x000fe2000f8ec0ff */
[----:B------:R-:W-:Y:S01]  /*5050*/  LOP3.LUT R2, R5, 0x40, RZ, 0xc0, !PT ;  /* 0x0000004005027812 */ /* 0x000fe200078ec0ff */
[----:B------:R-:W-:Y:S01]  /*5060*/  IMAD.MOV.U32 R240, RZ, RZ, 0x1 ;  /* 0x00000001fff07424 */ /* 0x000fe200078e00ff */
[----:B------:R-:W-:Y:S01]  /*5070*/  LOP3.LUT R0, R0, 0x300, RZ, 0xc0, !PT ;  /* 0x0000030000007812 */ /* 0x000fe200078ec0ff */
[----:B------:R-:W-:Y:S01]  /*5080*/  IMAD.MOV.U32 R112, RZ, RZ, RZ ;  /* 0x000000ffff707224 */ /* 0x000fe200078e00ff */
[----:B------:R-:W-:Y:S01]  /*5090*/  LOP3.LUT R7, R2, 0x8, R7, 0xf8, !PT ;  /* 0x0000000802077812 */ /* 0x000fe200078ef807 */
[----:B------:R-:W-:Y:S01]  /*50a0*/  IMAD.U32 R2, R241, 0x10000, RZ ;  /* 0x00010000f1027824 */ /* 0x000fe200078e00ff */
[----:B------:R-:W2:Y:S01]  /*50b0*/  LDC R110, c[0x0][0xb0c] ;  /* 0x0002c300ff6e7b82 */ /* 0x000ea20000000800 */
[--C-:B------:R-:W-:Y:S01]  /*50c0*/  LOP3.LUT R0, R0, 0x30, R5.reuse, 0xf8, !PT ;  /* 0x0000003000007812 */ /* 0x100fe200078ef805 */
[----:B------:R-:W-:Y:S01]  /*50d0*/  IMAD.MOV.U32 R243, RZ, RZ, RZ ;  /* 0x000000fffff37224 */ /* 0x000fe200078e00ff */
[----:B------:R-:W-:Y:S01]  /*50e0*/  LOP3.LUT R234, R7, 0x8, R234, 0x78, !PT ;  /* 0x0000000807ea7812 */ /* 0x000fe200078e78ea */
[----:B------:R-:W-:Y:S01]  /*50f0*/  IMAD.MOV.U32 R237, RZ, RZ, RZ ;  /* 0x000000ffffed7224 */ /* 0x000fe200078e00ff */
[----:B------:R-:W-:Y:S01]  /*5100*/  LOP3.LUT R2, R2, 0x600000, RZ, 0xc0, !PT ;  /* 0x0060000002027812 */ /* 0x000fe200078ec0ff */
[----:B------:R-:W4:Y:S01]  /*5110*/  LDCU.64 UR60, c[0x0][0x348] ;  /* 0x00006900ff3c77ac */ /* 0x000f220008000a00 */
[----:B------:R-:W-:Y:S01]  /*5120*/  LOP3.LUT R5, R0, 0x80, R5, 0xf8, !PT ;  /* 0x0000008000057812 */ /* 0x000fe200078ef805 */
[----:B------:R-:W1:Y:S01]  /*5130*/  LDC R231, c[0x0][0xb20] ;  /* 0x0002c800ffe77b82 */ /* 0x000e620000000800 */
[----:B------:R-:W3:Y:S01]  /*5140*/  LDS R3, [UR44+0x1a0] ;  /* 0x0001a02cff037984 */ /* 0x000ee20008000800 */
[----:B------:R-:W-:Y:S01]  /*5150*/  LOP3.LUT R241, R241, 0x60, RZ, 0xc0, !PT ;  /* 0x00000060f1f17812 */ /* 0x000fe200078ec0ff */
[----:B------:R-:W1:Y:S01]  /*5160*/  LDCU.64 UR38, c[0x0][0x888] ;  /* 0x00011100ff2677ac */ /* 0x000e620008000a00 */
[----:B------:R-:W-:Y:S01]  /*5170*/  LOP3.LUT R234, R5, R234, RZ, 0xfc, !PT ;  /* 0x000000ea05ea7212 */ /* 0x000fe200078efcff */
[----:B------:R-:W-:-:S03]  /*5180*/  UIADD3 UR57, UPT, UPT, UR44, 0x200, URZ ;  /* 0x000002002c397890 */ /* 0x000fc6000fffe0ff */
[----:B------:R-:W1:Y:S01]  /*5190*/  LDC R109, c[0x0][0xb30] ;  /* 0x0002cc00ff6d7b82 */ /* 0x000e620000000800 */
[----:B------:R-:W-:Y:S01]  /*51a0*/  UMOV UR56, URZ ;  /* 0x000000ff00387c82 */ /* 0x000fe20008000000 */
[----:B------:R-:W-:-:S06]  /*51b0*/  UMOV UR45, URZ ;  /* 0x000000ff002d7c82 */ /* 0x000fcc0008000000 */
[----:B------:R-:W1:Y:S08]  /*51c0*/  LDC.64 R216, c[0x0][0xb10] ;  /* 0x0002c400ffd87b82 */ /* 0x000e700000000a00 */
[----:B------:R-:W1:Y:S08]  /*51d0*/  LDC.64 R106, c[0x0][0xb18] ;  /* 0x0002c600ff6a7b82 */ /* 0x000e700000000a00 */
[----:B------:R-:W1:Y:S08]  /*51e0*/  LDC.64 R212, c[0x0][0x888] ;  /* 0x00022200ffd47b82 */ /* 0x000e700000000a00 */
[----:B------:R-:W1:Y:S01]  /*51f0*/  LDC.64 R104, c[0x0][0xb28] ;  /* 0x0002ca00ff687b82 */ /* 0x000e620000000a00 */
[----:B---3--:R-:W-:-:S07]  /*5200*/  IMAD.IADD R2, R3, 0x1, R2 ;  /* 0x0000000103027824 */ /* 0x008fce00078e0202 */
[----:B------:R-:W3:Y:S08]  /*5210*/  LDC.64 R214, c[0x0][0x890] ;  /* 0x00022400ffd67b82 */ /* 0x000ef00000000a00 */
[----:B------:R-:W1:Y:S08]  /*5220*/  LDC.64 R210, c[0x0][0x8b0] ;  /* 0x00022c00ffd27b82 */ /* 0x000e700000000a00 */
[----:B------:R-:W1:Y:S08]  /*5230*/  LDC.64 R208, c[0x0][0x8a8] ;  /* 0x00022a00ffd07b82 */ /* 0x000e700000000a00 */
[----:B--2-4-:R-:W1:Y:S02]  /*5240*/  LDC R232, c[0x0][0x374] ;  /* 0x0000dd00ffe87b82 */ /* 0x014e640000000800 */
.L_x_116:
[C---:B------:R-:W-:Y:S02]  /*5250*/  LEA R0, R243.reuse, UR44, 0x3 ;  /* 0x0000002cf3007c11 */ /* 0x040fe4000f8e18ff */
[----:B------:R-:W-:Y:S02]  /*5260*/  SHF.L.U32 R3, R238, 0x1f, RZ ;  /* 0x0000001fee037819 */ /* 0x000fe400000006ff */
[----:B------:R-:W-:Y:S02]  /*5270*/  LEA R16, R243, UR44, 0x4 ;  /* 0x0000002cf3107c11 */ /* 0x000fe4000f8e20ff */
[----:B--2---:R-:W2:Y:S02]  /*5280*/  SYNCS.PHASECHK.TRANS64.TRYWAIT P0, [R0+URZ+0xf0], R3 ;  /* 0x0000f003000075a7 */ /* 0x004ea400080011ff */
[----:B--2---:R-:W-:Y:S05]  /*5290*/  @!P0 BRA `(.L_x_87) ;  /* 0x0000004400b08947 */ /* 0x004fea0003800000 */
.L_x_170:
[----:B------:R-:W4:Y:S01]  /*52a0*/  LDC.64 R14, c[0x0][0xb10] ;  /* 0x0002c400ff0e7b82 */ /* 0x000f220000000a00 */
[----:B------:R-:W3:Y:S01]  /*52b0*/  LDS.128 R16, [R16+0x180] ;  /* 0x0001800010107984 */ /* 0x000ee20000000c00 */
[----:B-1----:R-:W-:Y:S01]  /*52c0*/  ISETP.NE.AND P1, PT, R109, 0x1, PT ;  /* 0x000000016d00780c */ /* 0x002fe20003f25270 */
[----:B--2---:R-:W-:Y:S01]  /*52d0*/  VIADD R0, R0, 0x100 ;  /* 0x0000010000007836 */ /* 0x004fe20000000000 */
[----:B------:R-:W-:Y:S04]  /*52e0*/  ISETP.GE.AND P0, PT, R108, 0x1, PT ;  /* 0x000000016c00780c */ /* 0x000fe80003f06270 */
[----:B------:R-:W1:Y:S01]  /*52f0*/  LDC.64 R12, c[0x0][0xb18] ;  /* 0x0002c600ff0c7b82 */ /* 0x000e620000000a00 */
[----:B------:R-:W-:Y:S01]  /*5300*/  PRMT R0, RZ, 0x654, R0 ;  /* 0x00000654ff007816 */ /* 0x000fe20000000000 */
[----:B------:R-:W-:Y:S01]  /*5310*/  @!PT LDS RZ, [RZ] ;  /* 0x00000000fffff984 */ /* 0x000fe20000000800 */
[----:B------:R-:W-:Y:S01]  /*5320*/  @!PT LDS RZ, [RZ] ;  /* 0x00000000fffff984 */ /* 0x000fe20000000800 */
[----:B------:R-:W-:Y:S01]  /*5330*/  @!PT LDS RZ, [RZ] ;  /* 0x00000000fffff984 */ /* 0x000fe20000000800 */
[----:B------:R-:W-:Y:S01]  /*5340*/  @!PT LDS RZ, [RZ] ;  /* 0x00000000fffff984 */ /* 0x000fe20000000800 */
[----:B------:R2:W-:Y:S06]  /*5350*/  MEMBAR.ALL.CTA ;  /* 0x0000000000007992 */ /* 0x0005ec0000008000 */
[----:B--2---:R-:W2:Y:S01]  /*5360*/  FENCE.VIEW.ASYNC.S ;  /* 0x00000000000073c6 */ /* 0x004ea20000000000 */
[----:B------:R-:W1:Y:S08]  /*5370*/  @!P1 LDC R11, c[0x0][0xb20] ;  /* 0x0002c800ff0b9b82 */ /* 0x000e700000000800 */
[----:B------:R-:W1:Y:S01]  /*5380*/  @!P1 LDC R10, c[0x0][0xb0c] ;  /* 0x0002c300ff0a9b82 */ /* 0x000e620000000800 */
[----:B--2---:R2:W-:Y:S01]  /*5390*/  SYNCS.ARRIVE.TRANS64.RED.A1T0 RZ, [R0+URZ], RZ ;  /* 0x000000ff00ff79a7 */ /* 0x0045e200081004ff */
[----:B---3--:R-:W-:Y:S04]  /*53a0*/  LOP3.LUT P4, RZ, R18, 0x1, RZ, 0xc0, !PT ;  /* 0x0000000112ff7812 */ /* 0x008fe8000788c0ff */
[----:B------:R-:W-:Y:S09]  /*53b0*/  P2R R242, PR, RZ, 0x10 ;  /* 0x00000010fff27803 */ /* 0x000ff20000000000 */
[----:B------:R-:W-:Y:S02]  /*53c0*/  @P4 MOV R113, R16 ;  /* 0x0000001000714202 */ /* 0x000fe40000000f00 */
[----:B------:R-:W-:Y:S01]  /*53d0*/  @P4 LOP3.LUT R111, R17, 0xffff, RZ, 0xc0, !PT ;  /* 0x0000ffff116f4812 */ /* 0x000fe200078ec0ff */
[----:B--2-4-:R-:W-:Y:S06]  /*53e0*/  @!P0 BRA `(.L_x_88) ;  /* 0x0000000000a48947 */ /* 0x014fec0003800000 */
[----:B------:R-:W-:Y:S01]  /*53f0*/  IMAD.HI.U32 R22, R232, R107, RZ ;  /* 0x0000006be8167227 */ /* 0x000fe200078e00ff */
[----:B------:R-:W-:Y:S02]  /*5400*/  ISETP.NE.AND P0, PT, R106, 0x1, PT ;  /* 0x000000016a00780c */ /* 0x000fe40003f05270 */
[----:B------:R-:W-:Y:S01]  /*5410*/  ISETP.NE.AND P2, PT, R108, 0x1, PT ;  /* 0x000000016c00780c */ /* 0x000fe20003f45270 */
[-C--:B------:R-:W-:Y:S01]  /*5420*/  IMAD.HI.U32 R20, R233, R216.reuse, RZ ;  /* 0x000000d8e9147227 */ /* 0x080fe200078e00ff */
[----:B------:R-:W-:Y:S02]  /*5430*/  SHF.R.U32.HI R21, RZ, R231, R22 ;  /* 0x000000e7ff157219 */ /* 0x000fe40000011616 */
[----:B------:R-:W-:Y:S01]  /*5440*/  ISETP.NE.AND P3, PT, R110, 0x1, PT ;  /* 0x000000016e00780c */ /* 0x000fe20003f65270 */
[----:B------:R-:W-:Y:S01]  /*5450*/  IMAD.HI.U32 R26, R111, R107, RZ ;  /* 0x0000006b6f1a7227 */ /* 0x000fe200078e00ff */
[----:B------:R-:W-:Y:S02]  /*5460*/  SHF.R.U32.HI R20, RZ, R217, R20 ;  /* 0x000000d9ff147219 */ /* 0x000fe40000011614 */
[----:B------:R-:W-:Y:S01]  /*5470*/  SEL R3, R232, R21, !P0 ;  /* 0x00000015e8037207 */ /* 0x000fe20004000000 */
[----:B------:R-:W-:Y:S01]  /*5480*/  IMAD.HI.U32 R24, R113, R216, RZ ;  /* 0x000000d871187227 */ /* 0x000fe200078e00ff */
[----:B------:R-:W-:Y:S03]  /*5490*/  SEL R7, R233, R20, !P3 ;  /* 0x00000014e9077207 */ /* 0x000fe60005800000 */
[-C--:B------:R-:W-:Y:S01]  /*54a0*/  IMAD.HI.U32 R20, R3, R104.reuse, RZ ;  /* 0x0000006803147227 */ /* 0x080fe200078e00ff */
[----:B------:R-:W-:Y:S03]  /*54b0*/  SHF.R.U32.HI R24, RZ, R217, R24 ;  /* 0x000000d9ff187219 */ /* 0x000fe60000011618 */
[----:B------:R-:W-:Y:S01]  /*54c0*/  IMAD.HI.U32 R22, R7, R104, RZ ;  /* 0x0000006807167227 */ /* 0x000fe200078e00ff */
[----:B------:R-:W-:Y:S02]  /*54d0*/  @P2 SHF.R.U32.HI R3, RZ, R105, R20 ;  /* 0x00000069ff032219 */ /* 0x000fe40000011614 */
[----:B------:R-:W-:Y:S02]  /*54e0*/  SHF.R.U32.HI R20, RZ, R231, R26 ;  /* 0x000000e7ff147219 */ /* 0x000fe4000001161a */
[----:B------:R-:W-:Y:S01]  /*54f0*/  @P2 SHF.R.U32.HI R7, RZ, R105, R22 ;  /* 0x00000069ff072219 */ /* 0x000fe20000011616 */
[C---:B------:R-:W-:Y:S01]  /*5500*/  IMAD R4, R108.reuse, R3, RZ ;  /* 0x000000036c047224 */ /* 0x040fe200078e02ff */
[----:B------:R-:W-:Y:S02]  /*5510*/  SEL R5, R111, R20, !P0 ;  /* 0x000000146f057207 */ /* 0x000fe40004000000 */
[----:B------:R-:W-:Y:S01]  /*5520*/  SEL R3, R113, R24, !P3 ;  /* 0x0000001871037207 */ /* 0x000fe20005800000 */
[----:B------:R-:W-:Y:S01]  /*5530*/  IMAD R6, R108, R7, RZ ;  /* 0x000000076c067224 */ /* 0x000fe200078e02ff */
[C---:B------:R-:W-:Y:S01]  /*5540*/  ISETP.GE.AND P0, PT, R5.reuse, R4, PT ;  /* 0x000000040500720c */ /* 0x040fe20003f06270 */
[----:B------:R-:W-:Y:S03]  /*5550*/  IMAD.HI.U32 R8, R5, R104, RZ ;  /* 0x0000006805087227 */ /* 0x000fe600078e00ff */
[----:B------:R-:W-:Y:S01]  /*5560*/  ISETP.GE.OR P0, PT, R3, R6, P0 ;  /* 0x000000060300720c */ /* 0x000fe20000706670 */
[----:B------:R-:W-:Y:S01]  /*5570*/  IMAD.MOV R6, RZ, RZ, -R3 ;  /* 0x000000ffff067224 */ /* 0x000fe200078e0a03 */
[-C--:B------:R-:W-:Y:S03]  /*5580*/  SHF.R.U32.HI R8, RZ, R105.reuse, R8 ;  /* 0x00000069ff087219 */ /* 0x080fe60000011608 */
[----:B------:R-:W-:Y:S01]  /*5590*/  IMAD R113, R110, R6, R113 ;  /* 0x000000066e717224 */ /* 0x000fe200078e0271 */
[----:B------:R-:W-:Y:S05]  /*55a0*/  SEL R9, R5, R8, !P2 ;  /* 0x0000000805097207 */ /* 0x000fea0005000000 */
[----:B------:R-:W-:Y:S02]  /*55b0*/  IMAD.MOV R8, RZ, RZ, -R9 ;  /* 0x000000ffff087224 */ /* 0x000fe400078e0a09 */
[C---:B------:R-:W-:Y:S04]  /*55c0*/  @!P0 IMAD.HI.U32 R4, R3.reuse, R104, RZ ;  /* 0x0000006803048227 */ /* 0x040fe800078e00ff */
[----:B------:R-:W-:Y:S01]  /*55d0*/  IMAD R8, R108, R8, R5 ;  /* 0x000000086c087224 */ /* 0x000fe200078e0205 */
[----:B------:R-:W-:Y:S04]  /*55e0*/  @!P0 SHF.R.U32.HI R4, RZ, R105, R4 ;  /* 0x00000069ff048219 */ /* 0x000fe80000011604 */
[----:B------:R-:W-:Y:S02]  /*55f0*/  @!P0 SEL R0, R3, R4, !P2 ;  /* 0x0000000403008207 */ /* 0x000fe40005000000 */
[----:B------:R-:W-:Y:S02]  /*5600*/  IADD3 R4, PT, PT, -R5, RZ, RZ ;  /* 0x000000ff05047210 */ /* 0x000fe40007ffe1ff */
[----:B------:R-:W-:Y:S01]  /*5610*/  @!P0 IADD3 R9, PT, PT, R9, -R0, RZ ;  /* 0x8000000009098210 */ /* 0x000fe20007ffe0ff */
[----:B------:R-:W-:Y:S02]  /*5620*/  @!P0 IMAD R0, R7, R8, R0 ;  /* 0x0000000807008224 */ /* 0x000fe400078e0200 */
[----:B------:R-:W-:Y:S02]  /*5630*/  IMAD R111, R106, R4, R111 ;  /* 0x000000046a6f7224 */ /* 0x000fe400078e026f */
[----:B------:R-:W-:Y:S02]  /*5640*/  @!P0 IMAD R5, R9, R108, R3 ;  /* 0x0000006c09058224 */ /* 0x000fe400078e0203 */
[----:B------:R-:W-:Y:S04]  /*5650*/  @!P0 IMAD.MOV.U32 R3, RZ, RZ, R0 ;  /* 0x000000ffff038224 */ /* 0x000fe800078e0000 */
[----:B------:R-:W-:Y:S02]  /*5660*/  IMAD R113, R3, R110, R113 ;  /* 0x0000006e03717224 */ /* 0x000fe400078e0271 */
[----:B------:R-:W-:Y:S07]  /*5670*/  IMAD R111, R5, R106, R111 ;  /* 0x0000006a056f7224 */ /* 0x000fee00078e026f */
.L_x_88:
[----:B-1----:R-:W-:Y:S01]  /*5680*/  @!P1 IMAD.HI.U32 R4, R111, R13, RZ ;  /* 0x0000000d6f049227 */ /* 0x002fe200078e00ff */
[----:B------:R-:W-:Y:S01]  /*5690*/  @!P1 ISETP.NE.AND P0, PT, R12, 0x1, PT ;  /* 0x000000010c00980c */ /* 0x000fe20003f05270 */
[----:B------:R-:W-:Y:S01]  /*56a0*/  ULOP3.LUT UP0, URZ, UR57, 0x90, URZ, 0xc0, !UPT ;  /* 0x0000009039ff7892 */ /* 0x000fe2000f80c0ff */
[----:B------:R-:W-:Y:S01]  /*56b0*/  @!P1 ISETP.NE.AND P2, PT, R10, 0x1, PT ;  /* 0x000000010a00980c */ /* 0x000fe20003f45270 */
[----:B------:R-:W-:Y:S01]  /*56c0*/  @!P1 IMAD.HI.U32 R0, R113, R14, RZ ;  /* 0x0000000e71009227 */ /* 0x000fe200078e00ff */
[----:B------:R-:W-:Y:S02]  /*56d0*/  @!P1 SHF.R.U32.HI R4, RZ, R11, R4 ;  /* 0x0000000bff049219 */ /* 0x000fe40000011604 */
[----:B------:R-:W-:Y:S01]  /*56e0*/  @P4 SHF.R.U32.HI R236, RZ, 0x10, R17 ;  /* 0x00000010ffec4819 */ /* 0x000fe20000011611 */
[----:B------:R-:W-:Y:S01]  /*56f0*/  VIADD R243, R243, 0x1 ;  /* 0x00000001f3f37836 */ /* 0x000fe20000000000 */
[----:B------:R-:W-:Y:S02]  /*5700*/  @!P1 SHF.R.U32.HI R0, RZ, R15, R0 ;  /* 0x0000000fff009219 */ /* 0x000fe40000011600 */
[----:B------:R-:W-:Y:S02]  /*5710*/  @!P1 SEL R3, R111, R4, !P0 ;  /* 0x000000046f039207 */ /* 0x000fe40004000000 */
[----:B------:R-:W-:Y:S05]  /*5720*/  @!P1 SEL R4, R113, R0, !P2 ;  /* 0x0000000071049207 */ /* 0x000fea0005000000 */
[----:B------:R-:W-:Y:S02]  /*5730*/  @!P1 IMAD.IADD R0, R3, 0x1, -R4 ;  /* 0x0000000103009824 */ /* 0x000fe400078e0a04 */
[----:B------:R-:W-:Y:S02]  /*5740*/  @!P1 IMAD.IADD R3, R4, 0x1, -R3 ;  /* 0x0000000104039824 */ /* 0x000fe400078e0a03 */
[----:B------:R-:W-:Y:S02]  /*5750*/  @!P1 IMAD R113, R0, R10, R113 ;  /* 0x0000000a00719224 */ /* 0x000fe400078e0271 */
[----:B------:R-:W-:Y:S01]  /*5760*/  @!P1 IMAD R111, R3, R12, R111 ;  /* 0x0000000c036f9224 */ /* 0x000fe200078e026f */
[----:B------:R-:W-:Y:S06]  /*5770*/  BRA.U !UP0, `(.L_x_89) ;  /* 0x00000001087c7547 */ /* 0x000fec000b800000 */
[----:B------:R-:W1:Y:S01]  /*5780*/  LDCU.64 UR8, c[0x4][0x80] ;  /* 0x01001000ff0877ac */ /* 0x000e620008000a00 */
[----:B------:R-:W-:Y:S01]  /*5790*/  MOV R16, 0x0 ;  /* 0x0000000000107802 */ /* 0x000fe20000000f00 */
[----:B------:R-:W-:Y:S02]  /*57a0*/  HFMA2 R12, -RZ, RZ, 0, 5.9604644775390625e-08 ;  /* 0x00000001ff0c7431 */ /* 0x000fe400000001ff */
[----:B------:R-:W-:Y:S01]  /*57b0*/  IMAD.MOV.U32 R8, RZ, RZ, 0x70 ;  /* 0x00000070ff087424 */ /* 0x000fe200078e00ff */
[----:B------:R2:W3:Y:S01]  /*57c0*/  LDC.64 R14, c[0x4][R16] ;  /* 0x01000000100e7b82 */ /* 0x0004e20000000a00 */
[----:B------:R-:W4:Y:S01]  /*57d0*/  LDCU.64 UR6, c[0x4][0x88] ;  /* 0x01001100ff0677ac */ /* 0x000f220008000a00 */
[----:B------:R-:W-:Y:S01]  /*57e0*/  IMAD.MOV.U32 R13, RZ, RZ, RZ ;  /* 0x000000ffff0d7224 */ /* 0x000fe200078e00ff */
[----:B------:R-:W2:Y:S01]  /*57f0*/  LDCU.64 UR4, c[0x4][0x8] ;  /* 0x01000100ff0477ac */ /* 0x000ea20008000a00 */
[----:B-1----:R-:W-:Y:S01]  /*5800*/  MOV R5, UR9 ;  /* 0x0000000900057c02 */ /* 0x002fe20008000f00 */
[----:B------:R-:W-:Y:S01]  /*5810*/  IMAD.U32 R4, RZ, RZ, UR8 ;  /* 0x00000008ff047e24 */ /* 0x000fe2000f8e00ff */
[----:B----4-:R-:W-:Y:S01]  /*5820*/  MOV R7, UR7 ;  /* 0x0000000700077c02 */ /* 0x010fe20008000f00 */
[----:B------:R-:W-:Y:S01]  /*5830*/  IMAD.U32 R6, RZ, RZ, UR6 ;  /* 0x00000006ff067e24 */ /* 0x000fe2000f8e00ff */
[----:B--2---:R-:W-:Y:S01]  /*5840*/  MOV R11, UR5 ;  /* 0x00000005000b7c02 */ /* 0x004fe20008000f00 */
[----:B------:R-:W-:Y:S02]  /*5850*/  IMAD.U32 R10, RZ, RZ, UR4 ;  /* 0x00000004ff0a7e24 */ /* 0x000fe4000f8e00ff */
[----:B------:R-:W-:Y:S07]  /*5860*/  LEPC R20, `(.L_x_90) ;  /* 0x000000001014794e */ /* 0x000fee0000000000 */
[----:B---3-5:R-:W-:Y:S05]  /*5870*/  CALL.ABS.NOINC R14 ;  /* 0x000000000e007343 */ /* 0x028fea0003c00000 */
.L_x_90:
[----:B------:R-:W1:Y:S01]  /*5880*/  LDCU.64 UR8, c[0x4][0x80] ;  /* 0x01001000ff0877ac */ /* 0x000e620008000a00 */
[----:B------:R-:W2:Y:S01]  /*5890*/  LDC.64 R16, c[0x4][R16] ;  /* 0x0100000010107b82 */ /* 0x000ea20000000a00 */
[----:B------:R-:W-:Y:S02]  /*58a0*/  HFMA2 R12, -RZ, RZ, 0, 5.9604644775390625e-08 ;  /* 0x00000001ff0c7431 */ /* 0x000fe400000001ff */
[----:B------:R-:W-:Y:S02]  /*58b0*/  IMAD.MOV.U32 R8, RZ, RZ, 0x70 ;  /* 0x00000070ff087424 */ /* 0x000fe400078e00ff */
[----:B------:R-:W-:Y:S01]  /*58c0*/  IMAD.MOV.U32 R13, RZ, RZ, RZ ;  /* 0x000000ffff0d7224 */ /* 0x000fe200078e00ff */
[----:B------:R-:W3:Y:S01]  /*58d0*/  LDCU.64 UR6, c[0x4][0x88] ;  /* 0x01001100ff0677ac */ /* 0x000ee20008000a00 */
[----:B------:R-:W4:Y:S01]  /*58e0*/  LDCU.64 UR4, c[0x4][0x8] ;  /* 0x01000100ff0477ac */ /* 0x000f220008000a00 */
[----:B-1----:R-:W-:Y:S02]  /*58f0*/  MOV R4, UR8 ;  /* 0x0000000800047c02 */ /* 0x002fe40008000f00 */
[----:B------:R-:W-:Y:S02]  /*5900*/  MOV R5, UR9 ;  /* 0x0000000900057c02 */ /* 0x000fe40008000f00 */
[----:B---3--:R-:W-:Y:S01]  /*5910*/  MOV R7, UR7 ;  /* 0x0000000700077c02 */ /* 0x008fe20008000f00 */
[----:B------:R-:W-:Y:S01]  /*5920*/  IMAD.U32 R6, RZ, RZ, UR6 ;  /* 0x00000006ff067e24 */ /* 0x000fe2000f8e00ff */
[----:B----4-:R-:W-:Y:S01]  /*5930*/  MOV R11, UR5 ;  /* 0x00000005000b7c02 */ /* 0x010fe20008000f00 */
[----:B------:R-:W-:Y:S02]  /*5940*/  IMAD.U32 R10, RZ, RZ, UR4 ;  /* 0x00000004ff0a7e24 */ /* 0x000fe4000f8e00ff */
[----:B------:R-:W-:Y:S07]  /*5950*/  LEPC R20, `(.L_x_89) ;  /* 0x000000001014794e */ /* 0x000fee0000000000 */
[----:B--2---:R-:W-:Y:S05]  /*5960*/  CALL.ABS.NOINC R16 ;  /* 0x0000000010007343 */ /* 0x004fea0003c00000 */
.L_x_89:
[----:B------:R-:W-:Y:S01]  /*5970*/  ISETP.NE.U32.AND P2, PT, R214, RZ, PT ;  /* 0x000000ffd600720c */ /* 0x000fe20003f45070 */
[----:B------:R-:W-:Y:S01]  /*5980*/  UISETP.NE.AND UP1, UPT, UR58, URZ, UPT ;  /* 0x000000ff3a00728c */ /* 0x000fe2000bf25270 */
[----:B------:R-:W-:Y:S02]  /*5990*/  ISETP.NE.U32.AND P4, PT, R210, RZ, PT ;  /* 0x000000ffd200720c */ /* 0x000fe40003f85070 */
[----:B------:R-:W-:Y:S02]  /*59a0*/  ISETP.NE.AND.EX P2, PT, R215, RZ, PT, P2 ;  /* 0x000000ffd700720c */ /* 0x000fe40003f45320 */
[----:B------:R-:W-:Y:S02]  /*59b0*/  PLOP3.LUT P1, PT, PT, PT, PT, 0x8, 0x80 ;  /* 0x000000000080781c */ /* 0x000fe40003f2e170 */
[----:B------:R-:W-:Y:S02]  /*59c0*/  PLOP3.LUT P0, PT, PT, PT, UP1, 0x80, 0x8 ;  /* 0x000000000008781c */ /* 0x000fe40003f0f018 */
[----:B------:R-:W-:Y:S02]  /*59d0*/  ISETP.NE.AND.EX P4, PT, R211, RZ, PT, P4 ;  /* 0x000000ffd300720c */ /* 0x000fe40003f85340 */
[----:B------:R-:W1:Y:S09]  /*59e0*/  @UP1 LDCU.64 UR4, c[0x0][0x888] ;  /* 0x00011100ff0417ac */ /* 0x000e720008000a00 */
[----:B------:R-:W-:Y:S01]  /*59f0*/  @P0 PLOP3.LUT P1, PT, P2, PT, PT, 0x80, 0x8 ;  /* 0x000000000008081c */ /* 0x000fe2000172f070 */
[----:B-1----:R-:W-:Y:S04]  /*5a00*/  @UP1 UISETP.NE.U32.AND UP0, UPT, UR4, URZ, UPT ;  /* 0x000000ff0400128c */ /* 0x002fe8000bf05070 */
[----:B------:R-:W-:Y:S04]  /*5a10*/  @UP1 UISETP.NE.AND.EX UP0, UPT, UR5, URZ, UPT, UP0 ;  /* 0x000000ff0500128c */ /* 0x000fe8000bf05300 */
[----:B------:R-:W-:Y:S01]  /*5a20*/  @UP1 USEL UR4, URZ, 0xffffffff, UP0 ;  /* 0xffffffffff041887 */ /* 0x000fe20008000000 */
[----:B------:R-:W-:Y:S11]  /*5a30*/  @!P2 BRA `(.L_x_91) ;  /* 0x00000000002ca947 */ /* 0x000ff60003800000 */
[----:B------:R-:W-:Y:S01]  /*5a40*/  ISETP.NE.U32.AND P3, PT, R212, RZ, PT ;  /* 0x000000ffd400720c */ /* 0x000fe20003f65070 */
[----:B------:R-:W-:Y:S03]  /*5a50*/  IMAD.MOV.U32 R230, RZ, RZ, 0x1 ;  /* 0x00000001ffe67424 */ /* 0x000fe600078e00ff */
[----:B------:R-:W-:Y:S11]  /*5a60*/  ISETP.NE.AND.EX P3, PT, R213, RZ, PT, P3 ;  /* 0x000000ffd500720c */ /* 0x000ff60003f65330 */
[----:B------:R-:W-:Y:S02]  /*5a70*/  @!UPT UIADD3 URZ, UPT, UPT, URZ, URZ, URZ ;  /* 0x000000fffffff290 */ /* 0x000fe4000fffe0ff */
[----:B------:R-:W1:Y:S01]  /*5a80*/  @P3 LDC.64 R4, c[0x0][0x888] ;  /* 0x00022200ff043b82 */ /* 0x000e620000000a00 */
[----:B------:R-:W-:Y:S04]  /*5a90*/  @P3 IMAD R0, R214, UR36, RZ ;  /* 0x00000024d6003c24 */ /* 0x000fe8000f8e02ff */
[----:B-1----:R-:W-:Y:S04]  /*5aa0*/  @P3 IMAD.WIDE R4, R0, 0x4, R4 ;  /* 0x0000000400043825 */ /* 0x002fe800078e0204 */
[----:B------:R-:W-:Y:S01]  /*5ab0*/  HFMA2 R0, -RZ, RZ, 0, 5.9604644775390625e-08 ;  /* 0x00000001ff007431 */ /* 0x000fe200000001ff */
[----:B-----5:R1:W5:Y:S04]  /*5ac0*/  @P3 LDG.E R117, desc[UR46][R4.64] ;  /* 0x0000002e04753981 */ /* 0x020368000c1e1900 */
[----:B------:R-:W-:Y:S01]  /*5ad0*/  @!P3 PRMT R230, R0, 0x7610, R230 ;  /* 0x0000761000e6b816 */ /* 0x000fe200000000e6 */
[----:B-1----:R-:W2:Y:S06]  /*5ae0*/  @!P3 LDC R117, c[0x0][0x880] ;  /* 0x00022000ff75bb82 */ /* 0x002eac0000000800 */
.L_x_91:
[----:B------:R-:W-:Y:S05]  /*5af0*/  @!P4 BRA `(.L_x_92) ;  /* 0x000000000020c947 */ /* 0x000fea0003800000 */
[----:B------:R-:W-:Y:S04]  /*5b00*/  ISETP.NE.U32.AND P3, PT, R208, RZ, PT ;  /* 0x000000ffd000720c */ /* 0x000fe80003f65070 */
[----:B------:R-:W-:Y:S11]  /*5b10*/  ISETP.NE.AND.EX P3, PT, R209, RZ, PT, P3 ;  /* 0x000000ffd100720c */ /* 0x000ff60003f65330 */
[----:B------:R-:W-:Y:S02]  /*5b20*/  @!UPT UIADD3 URZ, UPT, UPT, URZ, URZ, URZ ;  /* 0x000000fffffff290 */ /* 0x000fe4000fffe0ff */
[----:B------:R-:W1:Y:S01]  /*5b30*/  @P3 LDC.64 R4, c[0x0][0x8a8] ;  /* 0x00022a00ff043b82 */ /* 0x000e620000000a00 */
[----:B------:R-:W-:Y:S04]  /*5b40*/  @P3 IMAD R0, R210, UR36, RZ ;  /* 0x00000024d2003c24 */ /* 0x000fe8000f8e02ff */
[----:B-1----:R-:W-:Y:S05]  /*5b50*/  @P3 IMAD.WIDE R4, R0, 0x4, R4 ;  /* 0x0000000400043825 */ /* 0x002fea00078e0204 */
[----:B-----5:R1:W5:Y:S02]  /*5b60*/  @P3 LDG.E R114, desc[UR46][R4.64] ;  /* 0x0000002e04723981 */ /* 0x020364000c1e1900 */
[----:B-1----:R-:W3:Y:S02]  /*5b70*/  @!P3 LDC R114, c[0x0][0x8a0] ;  /* 0x00022800ff72bb82 */ /* 0x002ee40000000800 */
.L_x_92:
[----:B--2--5:R-:W-:Y:S01]  /*5b80*/  @P0 FSETP.NEU.AND P4, PT, R117, RZ, PT ;  /* 0x000000ff7500020b */ /* 0x024fe20003f8d000 */
[----:B------:R-:W-:Y:S01]  /*5b90*/  IMAD.U32 R3, RZ, RZ, UR4 ;  /* 0x00000004ff037e24 */ /* 0x000fe2000f8e00ff */
[----:B------:R-:W-:Y:S01]  /*5ba0*/  @P0 LOP3.LUT P3, RZ, R230, 0xff, RZ, 0xc0, !PT ;  /* 0x000000ffe6ff0812 */ /* 0x000fe2000786c0ff */
[----:B------:R-:W-:Y:S01]  /*5bb0*/  BSSY B1, `(.L_x_93) ;  /* 0x000005c000017945 */ /* 0x000fe20003800000 */
[----:B------:R-:W-:Y:S02]  /*5bc0*/  @P0 SEL R4, RZ, 0xffffffff, P4 ;  /* 0xffffffffff040807 */ /* 0x000fe40002000000 */
[----:B------:R-:W-:Y:S02]  /*5bd0*/  CS2R R206, SRZ ;  /* 0x0000000000ce7805 */ /* 0x000fe4000001ff00 */
[----:B------:R-:W-:Y:S02]  /*5be0*/  LEA R176, R112, UR44, 0x3 ;  /* 0x0000002c70b07c11 */ /* 0x000fe4000f8e18ff */
[----:B------:R-:W-:Y:S02]  /*5bf0*/  CS2R R204, SRZ ;  /* 0x0000000000cc7805 */ /* 0x000fe4000001ff00 */
[----:B------:R-:W-:Y:S02]  /*5c00*/  @P1 SEL R4, R3, R4, !P3 ;  /* 0x0000000403041207 */ /* 0x000fe40005800000 */
[----:B------:R-:W-:Y:S02]  /*5c10*/  CS2R R198, SRZ ;  /* 0x0000000000c67805 */ /* 0x000fe4000001ff00 */
[----:B------:R-:W-:Y:S02]  /*5c20*/  LOP3.LUT R3, R240, 0x1, RZ, 0x3c, !PT ;  /* 0x00000001f0037812 */ /* 0x000fe400078e3cff */
[----:B------:R-:W-:Y:S02]  /*5c30*/  CS2R R196, SRZ ;  /* 0x0000000000c47805 */ /* 0x000fe4000001ff00 */
[----:B------:R-:W-:Y:S02]  /*5c40*/  @P0 LOP3.LUT R4, R4, 0x1, RZ, 0xc0, !PT ;  /* 0x0000000104040812 */ /* 0x000fe400078ec0ff */
[----:B------:R-:W-:Y:S02]  /*5c50*/  CS2R R190, SRZ ;  /* 0x0000000000be7805 */ /* 0x000fe4000001ff00 */
[----:B------:R-:W-:Y:S02]  /*5c60*/  SHF.L.U32 R9, R239, 0x1f, RZ ;  /* 0x0000001fef097819 */ /* 0x000fe400000006ff */
[----:B------:R-:W-:Y:S02]  /*5c70*/  CS2R R188, SRZ ;  /* 0x0000000000bc7805 */ /* 0x000fe4000001ff00 */
[----:B------:R-:W-:Y:S01]  /*5c80*/  ISETP.NE.U32.OR P5, PT, R4, 0x1, !P0 ;  /* 0x000000010400780c */ /* 0x000fe200047a5470 */
[----:B------:R-:W-:Y:S01]  /*5c90*/  IMAD.U32 R4, RZ, RZ, UR56 ;  /* 0x00000038ff047e24 */ /* 0x000fe2000f8e00ff */
[----:B------:R-:W-:Y:S02]  /*5ca0*/  PLOP3.LUT P4, PT, PT, PT, PT, 0x8, 0x80 ;  /* 0x000000000080781c */ /* 0x000fe40003f8e170 */
[----:B------:R-:W-:Y:S02]  /*5cb0*/  CS2R R182, SRZ ;  /* 0x0000000000b67805 */ /* 0x000fe4000001ff00 */
[----:B------:R-:W-:Y:S02]  /*5cc0*/  P2R R244, PR, RZ, 0x20 ;  /* 0x00000020fff47803 */ /* 0x000fe40000000000 */
[----:B------:R-:W-:Y:S02]  /*5cd0*/  CS2R R180, SRZ ;  /* 0x0000000000b47805 */ /* 0x000fe4000001ff00 */
[----:B------:R-:W-:Y:S02]  /*5ce0*/  LEA R0, R4, UR44, 0x3 ;  /* 0x0000002c04007c11 */ /* 0x000fe4000f8e18ff */
[----:B------:R-:W-:Y:S02]  /*5cf0*/  CS2R R174, SRZ ;  /* 0x0000000000ae7805 */ /* 0x000fe4000001ff00 */
[----:B------:R-:W-:Y:S02]  /*5d00*/  CS2R R172, SRZ ;  /* 0x0000000000ac7805 */ /* 0x000fe4000001ff00 */
[----:B------:R-:W-:Y:S02]  /*5d10*/  CS2R R166, SRZ ;  /* 0x0000000000a67805 */ /* 0x000fe4000001ff00 */
[----:B------:R-:W-:Y:S02]  /*5d20*/  CS2R R164, SRZ ;  /* 0x0000000000a47805 */ /* 0x000fe4000001ff00 */
[----:B------:R-:W-:Y:S02]  /*5d30*/  CS2R R158, SRZ ;  /* 0x00000000009e7805 */ /* 0x000fe4000001ff00 */
[----:B------:R-:W-:Y:S02]  /*5d40*/  CS2R R156, SRZ ;  /* 0x00000000009c7805 */ /* 0x000fe4000001ff00 */
[----:B------:R-:W-:Y:S02]  /*5d50*/  @P5 SHF.L.U32 R5, R3, 0x1f, RZ ;  /* 0x0000001f03055819 */ /* 0x000fe400000006ff */
[----:B------:R-:W-:Y:S02]  /*5d60*/  CS2R R150, SRZ ;  /* 0x0000000000967805 */ /* 0x000fe4000001ff00 */
[----:B------:R-:W-:Y:S02]  /*5d70*/  CS2R R148, SRZ ;  /* 0x0000000000947805 */ /* 0x000fe4000001ff00 */
[----:B------:R-:W-:Y:S01]  /*5d80*/  CS2R R142, SRZ ;  /* 0x00000000008e7805 */ /* 0x000fe2000001ff00 */
[----:B------:R-:W1:Y:S01]  /*5d90*/  @P5 SYNCS.PHASECHK.TRANS64.TRYWAIT P0, [R0+URZ+0xc0], R5 ;  /* 0x0000c005000055a7 */ /* 0x000e6200080011ff */
[----:B------:R-:W-:Y:S02]  /*5da0*/  CS2R R140, SRZ ;  /* 0x00000000008c7805 */ /* 0x000fe4000001ff00 */
[----:B------:R-:W-:Y:S02]  /*5db0*/  CS2R R134, SRZ ;  /* 0x0000000000867805 */ /* 0x000fe4000001ff00 */
[----:B------:R-:W-:Y:S02]  /*5dc0*/  CS2R R132, SRZ ;  /* 0x0000000000847805 */ /* 0x000fe4000001ff00 */
[----:B------:R-:W-:Y:S02]  /*5dd0*/  CS2R R126, SRZ ;  /* 0x00000000007e7805 */ /* 0x000fe4000001ff00 */
[----:B------:R-:W-:Y:S01]  /*5de0*/  CS2R R124, SRZ ;  /* 0x00000000007c7805 */ /* 0x000fe2000001ff00 */
[----:B------:R2:W4:Y:S01]  /*5df0*/  SYNCS.PHASECHK.TRANS64.TRYWAIT P3, [R176+URZ+0x110], R9 ;  /* 0x00011009b00075a7 */ /* 0x00052200080611ff */
[----:B-1----:R-:W-:Y:S01]  /*5e00*/  @P5 PLOP3.LUT P4, PT, P0, PT, PT, 0x8, 0x80 ;  /* 0x000000000080581c */ /* 0x002fe2000078e170 */
[----:B------:R-:W-:Y:S01]  /*5e10*/  @!UPT UIADD3 URZ, UPT, UPT, URZ, URZ, URZ ;  /* 0x000000fffffff290 */ /* 0x000fe2000fffe0ff */
[----:B--2---:R-:W-:Y:S11]  /*5e20*/  @!P5 BRA `(.L_x_94) ;  /* 0x0000000000d0d947 */ /* 0x004ff60003800000 */
[----:B------:R-:W-:Y:S01]  /*5e30*/  ISETP.NE.U32.AND P0, PT, RZ, UR38, PT ;  /* 0x00000026ff007c0c */ /* 0x000fe2000bf05070 */
[----:B------:R-:W-:Y:S01]  /*5e40*/  BSSY B0, `(.L_x_95) ;  /* 0x000000d000007945 */ /* 0x000fe20003800000 */
[----:B------:R-:W-:Y:S02]  /*5e50*/  FSETP.NEU.AND P1, PT, R117, RZ, PT ;  /* 0x000000ff7500720b */ /* 0x000fe40003f2d000 */
[----:B------:R-:W-:Y:S02]  /*5e60*/  ISETP.NE.AND.EX P0, PT, RZ, UR39, PT, P0 ;  /* 0x00000027ff007c0c */ /* 0x000fe4000bf05300 */
[----:B------:R-:W-:Y:S02]  /*5e70*/  SEL R4, RZ, 0xffffffff, P1 ;  /* 0xffffffffff047807 */ /* 0x000fe40000800000 */
[----:B------:R-:W-:Y:S02]  /*5e80*/  LOP3.LUT P1, RZ, R230, 0xff, RZ, 0xc0, !PT ;  /* 0x000000ffe6ff7812 */ /* 0x000fe4000782c0ff */
[----:B------:R-:W-:Y:S04]  /*5e90*/  SEL R5, RZ, 0xffffffff, P0 ;  /* 0xffffffffff057807 */ /* 0x000fe80000000000 */
[----:B------:R-:W-:Y:S01]  /*5ea0*/  @P2 SEL R4, R5, R4, !P1 ;  /* 0x0000000405042207 */ /* 0x000fe20004800000 */
[----:B------:R-:W-:Y:S03]  /*5eb0*/  IMAD.U32 R5, RZ, RZ, UR56 ;  /* 0x00000038ff057e24 */ /* 0x000fe6000f8e00ff */
[----:B------:R-:W-:Y:S01]  /*5ec0*/  LOP3.LUT R4, R4, 0x1, RZ, 0xc0, !PT ;  /* 0x0000000104047812 */ /* 0x000fe200078ec0ff */
[----:B------:R-:W-:Y:S06]  /*5ed0*/  @!P4 BRA `(.L_x_96) ;  /* 0x00000000000cc947 */ /* 0x000fec0003800000 */
[----:B------:R-:W-:Y:S04]  /*5ee0*/  SHF.L.U32 R3, R3, 0x1f, RZ ;  /* 0x0000001f03037819 */ /* 0x000fe800000006ff */
[----:B------:R-:W1:Y:S02]  /*5ef0*/  SYNCS.PHASECHK.TRANS64.TRYWAIT P0, [R0+URZ+0xc0], R3 ;  /* 0x0000c003000075a7 */ /* 0x000e6400080011ff */
[----:B-1----:R-:W-:Y:S05]  /*5f00*/  @!P0 BRA `(.L_x_97) ;  /* 0x0000003800a88947 */ /* 0x002fea0003800000 */
.L_x_96:
[----:B------:R-:W-:Y:S05]  /*5f10*/  BSYNC B0 ;  /* 0x0000000000007941 */ /* 0x000fea0003800000 */
.L_x_95:
[----:B------:R-:W-:Y:S02]  /*5f20*/  ISETP.NE.U32.AND P0, PT, R4, 0x1, PT ;  /* 0x000000010400780c */ /* 0x000fe40003f05070 */
[----:B------:R-:W-:Y:S02]  /*5f30*/  CS2R R126, SRZ ;  /* 0x00000000007e7805 */ /* 0x000fe4000001ff00 */
        /* <DEDUP_REMOVED lines=10> */
[----:B------:R-:W-:Y:S01]  /*5fe0*/  CS2R R164, SRZ ;  /* 0x0000000000a47805 */ /* 0x000fe2000001ff00 */
[----:B-1----:R-:W-:Y:S01]  /*5ff0*/  @P0 IMAD R3, R5, 0x2c00, R234 ;  /* 0x00002c0005030824 */ /* 0x002fe200078e02ea */
        /* <DEDUP_REMOVED lines=8> */
[----:B------:R-:W-:Y:S01]  /*6080*/  IMAD.MOV.U32 R206, RZ, RZ, RZ ;  /* 0x000000ffffce7224 */ /* 0x000fe200078e00ff */
[----:B------:R-:W-:Y:S02]  /*6090*/  CS2R R204, SRZ ;  /* 0x0000000000cc7805 */ /* 0x000fe4000001ff00 */
[----:B------:R-:W-:Y:S01]  /*60a0*/  @P0 LEA R0, R3, UR44, 0x1 ;  /* 0x0000002c03000c11 */ /* 0x000fe2000f8e08ff */
[----:B------:R-:W-:Y:S05]  /*60b0*/  @P0 WARPSYNC.ALL ;  /* 0x0000000000000948 */ /* 0x000fea0003800000 */
[----:B------:R1:W2:Y:S04]  /*60c0*/  @P0 LDSM.16.M88.4 R124, [R0+0x200] ;  /* 0x00020000007c083b */ /* 0x0002a80000000200 */
[----:B------:R1:W1:Y:S04]  /*60d0*/  @P0 LDSM.16.M88.4 R132, [R0+0xa00] ;  /* 0x000a00000084083b */ /* 0x0002680000000200 */
        /* <DEDUP_REMOVED lines=8> */
[----:B--2---:R1:W1:Y:S02]  /*6160*/  @P0 LDSM.16.M88.4 R204, [R0+0x5200] ;  /* 0x0052000000cc083b */ /* 0x0042640000000200 */
.L_x_94:
[----:B------:R-:W-:Y:S05]  /*6170*/  BSYNC B1 ;  /* 0x0000000000017941 */ /* 0x000fea0003800000 */
.L_x_93:
[----:B-1----:R-:W-:Y:S04]  /*6180*/  LEA.HI R0, R112, R112, RZ, 0x1 ;  /* 0x0000007070007211 */ /* 0x002fe800078f08ff */
[----:B------:R-:W-:Y:S02]  /*6190*/  SHF.R.U32.HI R7, RZ, 0x1, R0 ;  /* 0x00000001ff077819 */ /* 0x000fe40000011600 */
[----:B------:R-:W-:Y:S03]  /*61a0*/  LOP3.LUT R5, R0, 0xffe, RZ, 0xc0, !PT ;  /* 0x00000ffe00057812 */ /* 0x000fe600078ec0ff */
[----:B------:R-:W-:Y:S02]  /*61b0*/  IMAD R3, R7, 0xb0, R2 ;  /* 0x000000b007037824 */ /* 0x000fe400078e0202 */
[----:B------:R-:W-:Y:S04]  /*61c0*/  IMAD.IADD R0, R112, 0x1, -R5 ;  /* 0x0000000170007824 */ /* 0x000fe800078e0a05 */
[----:B------:R-:W-:Y:S05]  /*61d0*/  IMAD R115, R0, 0x100000, R3 ;  /* 0x0010000000737824 */ /* 0x000fea00078e0203 */
[----:B------:R-:W-:Y:S04]  /*61e0*/  SHF.R.U32.HI R4, RZ, 0x15, R115 ;  /* 0x00000015ff047819 */ /* 0x000fe80000011673 */
[----:B------:R-:W-:Y:S01]  /*61f0*/  LOP3.LUT P0, RZ, R4, 0x3, R235, 0x48, !PT ;  /* 0x0000000304ff7812 */ /* 0x000fe200078048eb */
[----:B------:R-:W-:Y:S01]  /*6200*/  @!UPT UIADD3 URZ, UPT, UPT, URZ, URZ, URZ ;  /* 0x000000fffffff290 */ /* 0x000fe2000fffe0ff */
[----:B----4-:R-:W-:Y:S11]  /*6210*/  @P3 BRA `(.L_x_98) ;  /* 0x0000000000083947 */ /* 0x010ff60003800000 */
[----:B------:R-:W1:Y:S02]  /*6220*/  SYNCS.PHASECHK.TRANS64.TRYWAIT P1, [R176+URZ+0x110], R9 ;  /* 0x00011009b00075a7 */ /* 0x000e6400080211ff */
[----:B-1----:R-:W-:Y:S05]  /*6230*/  @!P1 BRA `(.L_x_99) ;  /* 0x0000003400f09947 */ /* 0x002fea0003800000 */
.L_x_98:
[----:B------:R-:W-:Y:S05]  /*6240*/  @!P0 BRA `(.L_x_100) ;  /* 0x0000000000408947 */ /* 0x000fea0003800000 */
[----:B------:R-:W2:Y:S01]  /*6250*/  LDCU.64 UR8, c[0x4][0x70] ;  /* 0x01000e00ff0877ac */ /* 0x000ea20008000a00 */
[----:B------:R-:W-:Y:S01]  /*6260*/  MOV R15, 0x0 ;  /* 0x00000000000f7802 */ /* 0x000fe20000000f00 */
[----:B------:R-:W-:Y:S02]  /*6270*/  HFMA2 R12, -RZ, RZ, 0, 5.9604644775390625e-08 ;  /* 0x00000001ff0c7431 */ /* 0x000fe400000001ff */
[----:B------:R-:W-:Y:S02]  /*6280*/  IMAD.MOV.U32 R8, RZ, RZ, 0x192 ;  /* 0x00000192ff087424 */ /* 0x000fe400078e00ff */
[----:B------:R-:W-:Y:S01]  /*6290*/  IMAD.MOV.U32 R13, RZ, RZ, RZ ;  /* 0x000000ffff0d7224 */ /* 0x000fe200078e00ff */
[----:B------:R-:W4:Y:S01]  /*62a0*/  LDCU.64 UR6, c[0x4][0x78] ;  /* 0x01000f00ff0677ac */ /* 0x000f220008000a00 */
[----:B------:R-:W1:Y:S01]  /*62b0*/  LDC.64 R14, c[0x4][R15] ;  /* 0x010000000f0e7b82 */ /* 0x000e620000000a00 */
[----:B------:R-:W5:Y:S01]  /*62c0*/  LDCU.64 UR4, c[0x4][0x10] ;  /* 0x01000200ff0477ac */ /* 0x000f620008000a00 */
[----:B--2---:R-:W-:Y:S01]  /*62d0*/  MOV R5, UR9 ;  /* 0x0000000900057c02 */ /* 0x004fe20008000f00 */
[----:B------:R-:W-:Y:S01]  /*62e0*/  IMAD.U32 R4, RZ, RZ, UR8 ;  /* 0x00000008ff047e24 */ /* 0x000fe2000f8e00ff */
[----:B----4-:R-:W-:Y:S01]  /*62f0*/  MOV R7, UR7 ;  /* 0x0000000700077c02 */ /* 0x010fe20008000f00 */
[----:B------:R-:W-:Y:S01]  /*6300*/  IMAD.U32 R6, RZ, RZ, UR6 ;  /* 0x00000006ff067e24 */ /* 0x000fe2000f8e00ff */
[----:B-----5:R-:W-:Y:S01]  /*6310*/  MOV R11, UR5 ;  /* 0x00000005000b7c02 */ /* 0x020fe20008000f00 */
[----:B------:R-:W-:Y:S02]  /*6320*/  IMAD.U32 R10, RZ, RZ, UR4 ;  /* 0x00000004ff0a7e24 */ /* 0x000fe4000f8e00ff */
[----:B------:R-:W-:Y:S07]  /*6330*/  LEPC R20, `(.L_x_100) ;  /* 0x000000001014794e */ /* 0x000fee0000000000 */
[----:B-1-3--:R-:W-:Y:S05]  /*6340*/  CALL.ABS.NOINC R14 ;  /* 0x000000000e007343 */ /* 0x00afea0003c00000 */
.L_x_100:
[----:B------:R-:W-:Y:S05]  /*6350*/  WARPSYNC.ALL ;  /* 0x0000000000007948 */ /* 0x000fea0003800000 */
[C---:B------:R-:W-:Y:S01]  /*6360*/  R2UR UR4, R115.reuse ;  /* 0x00000000730472ca */ /* 0x040fe200000e0000 */
[----:B------:R-:W-:Y:S05]  /*6370*/  VIADD R0, R115, 0x10 ;  /* 0x0000001073007836 */ /* 0x000fea0000000000 */
[----:B------:R-:W-:Y:S04]  /*6380*/  SHF.R.U32.HI R0, RZ, 0x15, R0 ;  /* 0x00000015ff007819 */ /* 0x000fe80000011600 */
[----:B------:R-:W-:Y:S03]  /*6390*/  LOP3.LUT P0, RZ, R0, 0x3, R235, 0x48, !PT ;  /* 0x0000000300ff7812 */ /* 0x000fe600078048eb */
[----:B------:R-:W2:Y:S10]  /*63a0*/  LDTM.16dp256bit.x2 R96, tmem[UR4] ;  /* 0x00000004006079ee */ /* 0x000eb400080a0000 */
[----:B--2---:R-:W-:Y:S05]  /*63b0*/  @!P0 BRA `(.L_x_101) ;  /* 0x0000000000408947 */ /* 0x004fea0003800000 */
        /* <DEDUP_REMOVED lines=16> */
.L_x_101:
[----:B------:R-:W-:Y:S05]  /*64c0*/  WARPSYNC.ALL ;  /* 0x0000000000007948 */ /* 0x000fea0003800000 */
[C---:B------:R-:W-:Y:S01]  /*64d0*/  R2UR UR4, R115.reuse ;  /* 0x00000000730472ca */ /* 0x040fe200000e0000 */
[----:B------:R-:W-:Y:S05]  /*64e0*/  VIADD R0, R115, 0x20 ;  /* 0x0000002073007836 */ /* 0x000fea0000000000 */
[----:B------:R-:W-:Y:S04]  /*64f0*/  SHF.R.U32.HI R0, RZ, 0x15, R0 ;  /* 0x00000015ff007819 */ /* 0x000fe80000011600 */
[----:B------:R-:W-:Y:S03]  /*6500*/  LOP3.LUT P0, RZ, R0, 0x3, R235, 0x48, !PT ;  /* 0x0000000300ff7812 */ /* 0x000fe600078048eb */
[----:B------:R-:W2:Y:S10]  /*6510*/  LDTM.16dp256bit.x2 R88, tmem[UR4+0x10] ;  /* 0x00001004005879ee */ /* 0x000eb400080a0000 */
        /* <DEDUP_REMOVED lines=17> */
.L_x_102:
        /* <DEDUP_REMOVED lines=23> */
.L_x_103:
        /* <DEDUP_REMOVED lines=23> */
.L_x_104:
        /* <DEDUP_REMOVED lines=23> */
.L_x_105:
        /* <DEDUP_REMOVED lines=23> */
.L_x_106:
        /* <DEDUP_REMOVED lines=23> */
.L_x_107:
        /* <DEDUP_REMOVED lines=23> */
.L_x_108:
        /* <DEDUP_REMOVED lines=23> */
.L_x_109:
        /* <DEDUP_REMOVED lines=23> */
.L_x_110:
[----:B------:R-:W-:Y:S01]  /*71b0*/  ISETP.NE.AND P0, PT, R241, RZ, PT ;  /* 0x000000fff100720c */ /* 0x000fe20003f05270 */
[----:B------:R-:W-:Y:S05]  /*71c0*/  WARPSYNC.ALL ;  /* 0x0000000000007948 */ /* 0x000fea0003800000 */
[----:B------:R-:W-:Y:S01]  /*71d0*/  R2UR UR4, R115 ;  /* 0x00000000730472ca */ /* 0x000fe200000e0000 */
[C---:B---3--:R-:W-:Y:S01]  /*71e0*/  FMUL R0, R114.reuse, R96 ;  /* 0x0000006072007220 */ /* 0x048fe20000400000 */
[C---:B------:R-:W-:Y:S01]  /*71f0*/  SHF.L.U32 R119, R125.reuse, 0x10, RZ ;  /* 0x000000107d777819 */ /* 0x040fe200000006ff */
[C---:B------:R-:W-:Y:S01]  /*7200*/  FMUL R3, R114.reuse, R97 ;  /* 0x0000006172037220 */ /* 0x040fe20000400000 */
[----:B------:R-:W-:Y:S01]  /*7210*/  LOP3.LUT R120, R125, 0xffff0000, RZ, 0xc0, !PT ;  /* 0xffff00007d787812 */ /* 0x000fe200078ec0ff */
[----:B------:R-:W-:Y:S01]  /*7220*/  FMUL R12, R114, R98 ;  /* 0x00000062720c7220 */ /* 0x000fe20000400000 */
[----:B------:R-:W-:Y:S01]  /*7230*/  SHF.L.U32 R121, R126, 0x10, RZ ;  /* 0x000000107e797819 */ /* 0x000fe200000006ff */
[----:B------:R-:W-:Y:S01]  /*7240*/  FMUL R13, R114, R99 ;  /* 0x00000063720d7220 */ /* 0x000fe20000400000 */
[----:B------:R-:W-:Y:S01]  /*7250*/  LOP3.LUT R122, R126, 0xffff0000, RZ, 0xc0, !PT ;  /* 0xffff00007e7a7812 */ /* 0x000fe200078ec0ff */
[----:B------:R-:W-:Y:S01]  /*7260*/  FMUL R14, R114, R100 ;  /* 0x00000064720e7220 */ /* 0x000fe20000400000 */
[----:B------:R-:W-:Y:S01]  /*7270*/  SHF.L.U32 R125, R132, 0x10, RZ ;  /* 0x00000010847d7819 */ /* 0x000fe200000006ff */
[----:B------:R-:W-:Y:S01]  /*7280*/  FMUL R15, R114, R101 ;  /* 0x00000065720f7220 */ /* 0x000fe20000400000 */
[----:B------:R-:W-:Y:S01]  /*7290*/  LOP3.LUT R126, R132, 0xffff0000, RZ, 0xc0, !PT ;  /* 0xffff0000847e7812 */ /* 0x000fe200078ec0ff */
[----:B-1----:R-:W1:Y:S01]  /*72a0*/  LDTM.16dp256bit.x2 R4, tmem[UR4+0xa0] ;  /* 0x0000a004000479ee */ /* 0x002e6200080a0000 */
[C---:B------:R-:W-:Y:S01]  /*72b0*/  SHF.L.U32 R131, R135.reuse, 0x10, RZ ;  /* 0x0000001087837819 */ /* 0x040fe200000006ff */
[----:B------:R-:W-:Y:S01]  /*72c0*/  NOP ;  /* 0x0000000000007918 */ /* 0x000fe20000000000 */
[----:B------:R-:W-:Y:S01]  /*72d0*/  LOP3.LUT R132, R135, 0xffff0000, RZ, 0xc0, !PT ;  /* 0xffff000087847812 */ /* 0x000fe200078ec0ff */
[C---:B------:R-:W-:Y:S01]  /*72e0*/  FMUL R16, R114.reuse, R102 ;  /* 0x0000006672107220 */ /* 0x040fe20000400000 */
        /* <DEDUP_REMOVED lines=11> */
[----:B------:R-:W-:Y:S01]  /*73a0*/  FMUL R22, R114, R92 ;  /* 0x0000005c72167220 */ /* 0x000fe20000400000 */
[----:B------:R-:W-:Y:S01]  /*73b0*/  R2UR UR5, R176 ;  /* 0x00000000b00572ca */ /* 0x000fe200000e0000 */
[C---:B------:R-:W-:Y:S01]  /*73c0*/  FMUL R23, R114.reuse, R93 ;  /* 0x0000005d72177220 */ /* 0x040fe20000400000 */
[C---:B------:R-:W-:Y:S01]  /*73d0*/  SHF.L.U32 R147, R151.reuse, 0x10, RZ ;  /* 0x0000001097937819 */ /* 0x040fe200000006ff */
[C---:B------:R-:W-:Y:S01]  /*73e0*/  FMUL R88, R114.reuse, R94 ;  /* 0x0000005e72587220 */ /* 0x040fe20000400000 */
        /* <DEDUP_REMOVED lines=9> */
[----:B------:R-:W-:Y:S01]  /*7480*/  UIADD3 UR5, UPT, UPT, UR5, 0x130, URZ ;  /* 0x0000013005057890 */ /* 0x000fe2000fffe0ff */
[----:B------:R-:W-:Y:S01]  /*7490*/  SHF.L.U32 R157, R164, 0x10, RZ ;  /* 0x00000010a49d7819 */ /* 0x000fe200000006ff */
[----:B------:R-:W-:Y:S01]  /*74a0*/  FMUL R83, R114, R83 ;  /* 0x0000005372537220 */ /* 0x000fe20000400000 */
[----:B------:R-:W-:Y:S01]  /*74b0*/  LOP3.LUT R158, R164, 0xffff0000, RZ, 0xc0, !PT ;  /* 0xffff0000a49e7812 */ /* 0x000fe200078ec0ff */
[----:B------:R-:W-:Y:S01]  /*74c0*/  UPRMT UR5, UR37, 0x654, UR5 ;  /* 0x0000065425057896 */ /* 0x000fe20008000005 */
[C---:B------:R-:W-:Y:S01]  /*74d0*/  SHF.L.U32 R163, R167.reuse, 0x10, RZ ;  /* 0x00000010a7a37819 */ /* 0x040fe200000006ff */
[C---:B------:R-:W-:Y:S01]  /*74e0*/  FMUL R84, R114.reuse, R84 ;  /* 0x0000005472547220 */ /* 0x040fe20000400000 */
[----:B------:R-:W-:Y:S01]  /*74f0*/  LOP3.LUT R164, R167, 0xffff0000, RZ, 0xc0, !PT ;  /* 0xffff0000a7a47812 */ /* 0x000fe200078ec0ff */
[----:B------:R-:W-:Y:S01]  /*7500*/  FMUL R85, R114, R85 ;  /* 0x0000005572557220 */ /* 0x000fe20000400000 */
[----:B------:R-:W-:Y:S01]  /*7510*/  SHF.L.U32 R116, R124, 0x10, RZ ;  /* 0x000000107c747819 */ /* 0x000fe200000006ff */
[C---:B------:R-:W-:Y:S01]  /*7520*/  FMUL R86, R114.reuse, R86 ;  /* 0x0000005672567220 */ /* 0x040fe20000400000 */
[C---:B------:R-:W-:Y:S01]  /*7530*/  SHF.L.U32 R167, R173.reuse, 0x10, RZ ;  /* 0x00000010ada77819 */ /* 0x040fe200000006ff */
[----:B------:R-:W-:Y:S01]  /*7540*/  FMUL R87, R114, R87 ;  /* 0x0000005772577220 */ /* 0x000fe20000400000 */
[----:B------:R-:W-:Y:S01]  /*7550*/  LOP3.LUT R168, R173, 0xffff0000, RZ, 0xc0, !PT ;  /* 0xffff0000ada87812 */ /* 0x000fe200078ec0ff */
[----:B-1----:R-:W-:Y:S01]  /*7560*/  SYNCS.ARRIVE.TRANS64.RED.A1T0 RZ, [UR5], RZ ;  /* 0x000000ffffff79a7 */ /* 0x002fe20008100405 */
[C---:B------:R-:W-:Y:S01]  /*7570*/  SHF.L.U32 R169, R174.reuse, 0x10, RZ ;  /* 0x00000010aea97819 */ /* 0x040fe200000006ff */
[C---:B------:R-:W-:Y:S01]  /*7580*/  FFMA R0, R117.reuse, R116, R0 ;  /* 0x0000007475007223 */ /* 0x040fe20000000000 */
[----:B------:R-:W-:Y:S01]  /*7590*/  LOP3.LUT R170, R174, 0xffff0000, RZ, 0xc0, !PT ;  /* 0xffff0000aeaa7812 */ /* 0x000fe200078ec0ff */
[----:B------:R-:W-:Y:S01]  /*75a0*/  FMUL R72, R114, R72 ;  /* 0x0000004872487220 */ /* 0x000fe20000400000 */
[----:B------:R-:W-:Y:S01]  /*75b0*/  LOP3.LUT R118, R124, 0xffff0000, RZ, 0xc0, !PT ;  /* 0xffff00007c767812 */ /* 0x000fe200078ec0ff */
[----:B------:R-:W-:Y:S01]  /*75c0*/  FMUL R73, R114, R73 ;  /* 0x0000004972497220 */ /* 0x000fe20000400000 */
[----:B------:R-:W-:Y:S01]  /*75d0*/  SHF.L.U32 R173, R180, 0x10, RZ ;  /* 0x00000010b4ad7819 */ /* 0x000fe200000006ff */
[----:B------:R-:W-:Y:S01]  /*75e0*/  FMUL R74, R114, R74 ;  /* 0x0000004a724a7220 */ /* 0x000fe20000400000 */
[----:B------:R-:W-:Y:S01]  /*75f0*/  LOP3.LUT R174, R180, 0xffff0000, RZ, 0xc0, !PT ;  /* 0xffff0000b4ae7812 */ /* 0x000fe200078ec0ff */
[----:B------:R-:W-:Y:S01]  /*7600*/  FFMA R3, R117, R118, R3 ;  /* 0x0000007675037223 */ /* 0x000fe20000000003 */
[----:B------:R-:W-:Y:S01]  /*7610*/  SHF.L.U32 R179, R183, 0x10, RZ ;  /* 0x00000010b7b37819 */ /* 0x000fe200000006ff */
[----:B------:R-:W-:Y:S01]  /*7620*/  FFMA R12, R117, R119, R12 ;  /* 0x00000077750c7223 */ /* 0x000fe2000000000c */
[----:B------:R-:W-:Y:S01]  /*7630*/  LOP3.LUT R180, R183, 0xffff0000, RZ, 0xc0, !PT ;  /* 0xffff0000b7b47812 */ /* 0x000fe200078ec0ff */
[----:B------:R-:W-:Y:S01]  /*7640*/  FFMA R13, R117, R120, R13 ;  /* 0x00000078750d7223 */ /* 0x000fe2000000000d */
[----:B------:R-:W-:Y:S01]  /*7650*/  SHF.L.U32 R183, R189, 0x10, RZ ;  /* 0x00000010bdb77819 */ /* 0x000fe200000006ff */
[----:B------:R-:W-:Y:S01]  /*7660*/  FFMA R14, R117, R121, R14 ;  /* 0x00000079750e7223 */ /* 0x000fe2000000000e */
[----:B------:R-:W-:Y:S01]  /*7670*/  LOP3.LUT R184, R189, 0xffff0000, RZ, 0xc0, !PT ;  /* 0xffff0000bdb87812 */ /* 0x000fe200078ec0ff */
[----:B------:R-:W-:Y:S01]  /*7680*/  FFMA R15, R117, R122, R15 ;  /* 0x0000007a750f7223 */ /* 0x000fe2000000000f */
[----:B------:R-:W-:Y:S01]  /*7690*/  SHF.L.U32 R185, R190, 0x10, RZ ;  /* 0x00000010beb97819 */ /* 0x000fe200000006ff */
[----:B------:R-:W-:Y:S01]  /*76a0*/  FMUL R75, R114, R75 ;  /* 0x0000004b724b7220 */ /* 0x000fe20000400000 */
[----:B------:R-:W-:Y:S01]  /*76b0*/  LOP3.LUT R186, R190, 0xffff0000, RZ, 0xc0, !PT ;  /* 0xffff0000beba7812 */ /* 0x000fe200078ec0ff */
[----:B------:R-:W-:Y:S01]  /*76c0*/  FMUL R76, R114, R76 ;  /* 0x0000004c724c7220 */ /* 0x000fe20000400000 */
[----:B------:R-:W-:Y:S01]  /*76d0*/  SHF.L.U32 R189, R196, 0x10, RZ ;  /* 0x00000010c4bd7819 */ /* 0x000fe200000006ff */
[----:B------:R-:W-:Y:S01]  /*76e0*/  FMUL R77, R114, R77 ;  /* 0x0000004d724d7220 */ /* 0x000fe20000400000 */
[----:B------:R-:W-:Y:S01]  /*76f0*/  LOP3.LUT R190, R196, 0xffff0000, RZ, 0xc0, !PT ;  /* 0xffff0000c4be7812 */ /* 0x000fe200078ec0ff */
[C---:B------:R-:W-:Y:S01]  /*7700*/  FMUL R78, R114.reuse, R78 ;  /* 0x0000004e724e7220 */ /* 0x040fe20000400000 */
[C---:B------:R-:W-:Y:S01]  /*7710*/  SHF.L.U32 R195, R199.reuse, 0x10, RZ ;  /* 0x00000010c7c37819 */ /* 0x040fe200000006ff */
[C---:B------:R-:W-:Y:S01]  /*7720*/  FMUL R79, R114.reuse, R79 ;  /* 0x0000004f724f7220 */ /* 0x040fe20000400000 */
[----:B------:R-:W-:Y:S01]  /*7730*/  LOP3.LUT R196, R199, 0xffff0000, RZ, 0xc0, !PT ;  /* 0xffff0000c7c47812 */ /* 0x000fe200078ec0ff */
[C---:B------:R-:W-:Y:S01]  /*7740*/  FMUL R64, R114.reuse, R64 ;  /* 0x0000004072407220 */ /* 0x040fe20000400000 */
[----:B------:R-:W-:Y:S01]  /*7750*/  SHF.L.U32 R123, R127, 0x10, RZ ;  /* 0x000000107f7b7819 */ /* 0x000fe200000006ff */
[C---:B------:R-:W-:Y:S01]  /*7760*/  FMUL R65, R114.reuse, R65 ;  /* 0x0000004172417220 */ /* 0x040fe20000400000 */
[C---:B------:R-:W-:Y:S01]  /*7770*/  SHF.L.U32 R199, R205.reuse, 0x10, RZ ;  /* 0x00000010cdc77819 */ /* 0x040fe200000006ff */
[C---:B------:R-:W-:Y:S01]  /*7780*/  FMUL R66, R114.reuse, R66 ;  /* 0x0000004272427220 */ /* 0x040fe20000400000 */
[----:B------:R-:W-:Y:S01]  /*7790*/  LOP3.LUT R200, R205, 0xffff0000, RZ, 0xc0, !PT ;  /* 0xffff0000cdc87812 */ /* 0x000fe200078ec0ff */
[----:B------:R-:W-:Y:S01]  /*77a0*/  FFMA R16, R117, R123, R16 ;  /* 0x0000007b75107223 */ /* 0x000fe20000000010 */
[----:B------:R-:W-:Y:S01]  /*77b0*/  LOP3.LUT R124, R127, 0xffff0000, RZ, 0xc0, !PT ;  /* 0xffff00007f7c7812 */ /* 0x000fe200078ec0ff */
[C---:B------:R-:W-:Y:S01]  /*77c0*/  FMUL R67, R114.reuse, R67 ;  /* 0x0000004372437220 */ /* 0x040fe20000400000 */
[----:B------:R-:W-:Y:S01]  /*77d0*/  MOV R205, UR56 ;  /* 0x0000003800cd7c02 */ /* 0x000fe20008000f00 */
[C---:B------:R-:W-:Y:S01]  /*77e0*/  FMUL R68, R114.reuse, R68 ;  /* 0x0000004472447220 */ /* 0x040fe20000400000 */
[----:B------:R-:W-:Y:S01]  /*77f0*/  F2FP.BF16.F32.PACK_AB R220, R3, R0 ;  /* 0x0000000003dc723e */ /* 0x000fe200000010ff */
[----:B------:R-:W-:Y:S01]  /*7800*/  FFMA R17, R117, R124, R17 ;  /* 0x0000007c75117223 */ /* 0x000fe20000000011 */
[----:B------:R-:W-:Y:S01]  /*7810*/  F2FP.BF16.F32.PACK_AB R221, R13, R12 ;  /* 0x0000000c0ddd723e */ /* 0x000fe200000010ff */
[----:B------:R-:W-:Y:S01]  /*7820*/  IMAD R205, R205, 0x2c00, R234 ;  /* 0x00002c00cdcd7824 */ /* 0x000fe200078e02ea */
[----:B------:R-:W-:Y:S01]  /*7830*/  F2FP.BF16.F32.PACK_AB R222, R15, R14 ;  /* 0x0000000e0fde723e */ /* 0x000fe200000010ff */
[----:B------:R-:W-:Y:S01]  /*7840*/  FFMA R18, R117, R125, R18 ;  /* 0x0000007d75127223 */ /* 0x000fe20000000012 */
[----:B------:R-:W-:Y:S01]  /*7850*/  F2FP.BF16.F32.PACK_AB R223, R17, R16 ;  /* 0x0000001011df723e */ /* 0x000fe200000010ff */
[----:B------:R-:W-:Y:S01]  /*7860*/  FFMA R19, R117, R126, R19 ;  /* 0x0000007e75137223 */ /* 0x000fe20000000013 */
[----:B------:R-:W-:Y:S01]  /*7870*/  LEA R205, R205, UR44, 0x1 ;  /* 0x0000002ccdcd7c11 */ /* 0x000fe2000f8e08ff */
[C---:B------:R-:W-:Y:S01]  /*7880*/  FMUL R69, R114.reuse, R69 ;  /* 0x0000004572457220 */ /* 0x040fe20000400000 */
[C---:B------:R-:W-:Y:S01]  /*7890*/  SHF.L.U32 R127, R133.reuse, 0x10, RZ ;  /* 0x00000010857f7819 */ /* 0x040fe200000006ff */
[----:B------:R-:W-:Y:S01]  /*78a0*/  FMUL R70, R114, R70 ;  /* 0x0000004672467220 */ /* 0x000fe20000400000 */
[----:B------:R-:W-:Y:S01]  /*78b0*/  LOP3.LUT R128, R133, 0xffff0000, RZ, 0xc0, !PT ;  /* 0xffff000085807812 */ /* 0x000fe200078ec0ff */
[----:B------:R1:W-:Y:S01]  /*78c0*/  STSM.16.M88.4 [R205+0x200], R220 ;  /* 0x000200dccd007844 */ /* 0x0003e20000000200 */
[C---:B------:R-:W-:Y:S01]  /*78d0*/  SHF.L.U32 R129, R134.reuse, 0x10, RZ ;  /* 0x0000001086817819 */ /* 0x040fe200000006ff */
[C---:B------:R-:W-:Y:S01]  /*78e0*/  FFMA R20, R117.reuse, R127, R20 ;  /* 0x0000007f75147223 */ /* 0x040fe20000000014 */
[----:B------:R-:W-:Y:S01]  /*78f0*/  LOP3.LUT R130, R134, 0xffff0000, RZ, 0xc0, !PT ;  /* 0xffff000086827812 */ /* 0x000fe200078ec0ff */
[C---:B------:R-:W-:Y:S01]  /*7900*/  FFMA R21, R117.reuse, R128, R21 ;  /* 0x0000008075157223 */ /* 0x040fe20000000015 */
[C---:B------:R-:W-:Y:S01]  /*7910*/  SHF.L.U32 R133, R140.reuse, 0x10, RZ ;  /* 0x000000108c857819 */ /* 0x040fe200000006ff */
[C---:B------:R-:W-:Y:S01]  /*7920*/  FFMA R22, R117.reuse, R129, R22 ;  /* 0x0000008175167223 */ /* 0x040fe20000000016 */
[----:B------:R-:W-:Y:S01]  /*7930*/  LOP3.LUT R134, R140, 0xffff0000, RZ, 0xc0, !PT ;  /* 0xffff00008c867812 */ /* 0x000fe200078ec0ff */
[----:B------:R-:W-:Y:S01]  /*7940*/  FFMA R23, R117, R130, R23 ;  /* 0x0000008275177223 */ /* 0x000fe20000000017 */
[----:B------:R-:W-:Y:S01]  /*7950*/  SHF.L.U32 R139, R143, 0x10, RZ ;  /* 0x000000108f8b7819 */ /* 0x000fe200000006ff */
[----:B------:R-:W-:Y:S01]  /*7960*/  FFMA R88, R117, R131, R88 ;  /* 0x0000008375587223 */ /* 0x000fe20000000058 */
[----:B------:R-:W-:Y:S01]  /*7970*/  LOP3.LUT R140, R143, 0xffff0000, RZ, 0xc0, !PT ;  /* 0xffff00008f8c7812 */ /* 0x000fe200078ec0ff */
[----:B------:R-:W-:Y:S01]  /*7980*/  FFMA R89, R117, R132, R89 ;  /* 0x0000008475597223 */ /* 0x000fe20000000059 */
[----:B------:R-:W-:Y:S01]  /*7990*/  F2FP.BF16.F32.PACK_AB R224, R19, R18 ;  /* 0x0000001213e0723e */ /* 0x000fe200000010ff */
[----:B------:R-:W-:Y:S01]  /*79a0*/  FFMA R80, R117, R133, R80 ;  /* 0x0000008575507223 */ /* 0x000fe20000000050 */
[----:B------:R-:W-:Y:S01]  /*79b0*/  F2FP.BF16.F32.PACK_AB R225, R21, R20 ;  /* 0x0000001415e1723e */ /* 0x000fe200000010ff */
[----:B------:R-:W-:Y:S01]  /*79c0*/  FFMA R81, R117, R134, R81 ;  /* 0x0000008675517223 */ /* 0x000fe20000000051 */
[----:B------:R-:W-:Y:S01]  /*79d0*/  F2FP.BF16.F32.PACK_AB R226, R23, R22 ;  /* 0x0000001617e2723e */ /* 0x000fe200000010ff */
[----:B------:R-:W-:Y:S01]  /*79e0*/  FFMA R82, R117, R135, R82 ;  /* 0x0000008775527223 */ /* 0x000fe20000000052 */
[----:B------:R-:W-:Y:S01]  /*79f0*/  F2FP.BF16.F32.PACK_AB R227, R89, R88 ;  /* 0x0000005859e3723e */ /* 0x000fe200000010ff */
[----:B------:R-:W-:Y:S01]  /*7a00*/  FFMA R83, R117, R136, R83 ;  /* 0x0000008875537223 */ /* 0x000fe20000000053 */
[----:B------:R-:W-:Y:S01]  /*7a10*/  SHF.L.U32 R143, R149, 0x10, RZ ;  /* 0x00000010958f7819 */ /* 0x000fe200000006ff */
[----:B------:R-:W-:Y:S01]  /*7a20*/  FFMA R84, R117, R137, R84 ;  /* 0x0000008975547223 */ /* 0x000fe20000000054 */
[----:B------:R-:W-:Y:S01]  /*7a30*/  LOP3.LUT R144, R149, 0xffff0000, RZ, 0xc0, !PT ;  /* 0xffff000095907812 */ /* 0x000fe200078ec0ff */
[C---:B------:R-:W-:Y:S01]  /*7a40*/  FFMA R85, R117.reuse, R138, R85 ;  /* 0x0000008a75557223 */ /* 0x040fe20000000055 */
[C---:B------:R-:W-:Y:S01]  /*7a50*/  SHF.L.U32 R145, R150.reuse, 0x10, RZ ;  /* 0x0000001096917819 */ /* 0x040fe200000006ff */
[C---:B------:R-:W-:Y:S01]  /*7a60*/  FFMA R86, R117.reuse, R139, R86 ;  /* 0x0000008b75567223 */ /* 0x040fe20000000056 */
[----:B------:R-:W-:Y:S01]  /*7a70*/  LOP3.LUT R146, R150, 0xffff0000, RZ, 0xc0, !PT ;  /* 0xffff000096927812 */ /* 0x000fe200078ec0ff */
[----:B------:R-:W-:Y:S01]  /*7a80*/  FFMA R87, R117, R140, R87 ;  /* 0x0000008c75577223 */ /* 0x000fe20000000057 */
[C---:B------:R-:W-:Y:S01]  /*7a90*/  SHF.L.U32 R149, R156.reuse, 0x10, RZ ;  /* 0x000000109c957819 */ /* 0x040fe200000006ff */
[----:B------:R2:W-:Y:S01]  /*7aa0*/  STSM.16.M88.4 [R205+0xa00], R224 ;  /* 0x000a00e0cd007844 */ /* 0x0005e20000000200 */
[----:B-1----:R-:W-:Y:S01]  /*7ab0*/  F2FP.BF16.F32.PACK_AB R220, R81, R80 ;  /* 0x0000005051dc723e */ /* 0x002fe200000010ff */
[----:B------:R-:W-:Y:S01]  /*7ac0*/  FFMA R72, R117, R141, R72 ;  /* 0x0000008d75487223 */ /* 0x000fe20000000048 */
[----:B------:R-:W-:Y:S01]  /*7ad0*/  F2FP.BF16.F32.PACK_AB R221, R83, R82 ;  /* 0x0000005253dd723e */ /* 0x000fe200000010ff */
[----:B------:R-:W-:Y:S01]  /*7ae0*/  FFMA R73, R117, R142, R73 ;  /* 0x0000008e75497223 */ /* 0x000fe20000000049 */
[----:B------:R-:W-:Y:S01]  /*7af0*/  F2FP.BF16.F32.PACK_AB R222, R85, R84 ;  /* 0x0000005455de723e */ /* 0x000fe200000010ff */
[----:B------:R-:W-:Y:S01]  /*7b00*/  FFMA R74, R117, R143, R74 ;  /* 0x0000008f754a7223 */ /* 0x000fe2000000004a */
[----:B------:R-:W-:Y:S01]  /*7b10*/  F2FP.BF16.F32.PACK_AB R223, R87, R86 ;  /* 0x0000005657df723e */ /* 0x000fe200000010ff */
[C---:B------:R-:W-:Y:S01]  /*7b20*/  FFMA R75, R117.reuse, R144, R75 ;  /* 0x00000090754b7223 */ /* 0x040fe2000000004b */
[----:B------:R-:W-:Y:S01]  /*7b30*/  LOP3.LUT R150, R156, 0xffff0000, RZ, 0xc0, !PT ;  /* 0xffff00009c967812 */ /* 0x000fe200078ec0ff */
[----:B------:R-:W-:Y:S01]  /*7b40*/  FFMA R76, R117, R145, R76 ;  /* 0x00000091754c7223 */ /* 0x000fe2000000004c */
[C---:B------:R-:W-:Y:S01]  /*7b50*/  SHF.L.U32 R155, R159.reuse, 0x10, RZ ;  /* 0x000000109f9b7819 */ /* 0x040fe200000006ff */
[----:B------:R1:W-:Y:S01]  /*7b60*/  STSM.16.M88.4 [R205+0x1200], R220 ;  /* 0x001200dccd007844 */ /* 0x0003e20000000200 */
[----:B------:R-:W-:Y:S01]  /*7b70*/  LOP3.LUT R156, R159, 0xffff0000, RZ, 0xc0, !PT ;  /* 0xffff00009f9c7812 */ /* 0x000fe200078ec0ff */
        /* <DEDUP_REMOVED lines=13> */
[C---:B------:R-:W-:Y:S01]  /*7c50*/  SHF.L.U32 R171, R175.reuse, 0x10, RZ ;  /* 0x00000010afab7819 */ /* 0x040fe200000006ff */
[C---:B------:R-:W-:Y:S01]  /*7c60*/  FMUL R71, R114.reuse, R71 ;  /* 0x0000004772477220 */ /* 0x040fe20000400000 */
[----:B------:R-:W-:Y:S01]  /*7c70*/  LOP3.LUT R172, R175, 0xffff0000, RZ, 0xc0, !PT ;  /* 0xffff0000afac7812 */ /* 0x000fe200078ec0ff */
[----:B------:R-:W-:Y:S01]  /*7c80*/  FFMA R68, R117, R153, R68 ;  /* 0x0000009975447223 */ /* 0x000fe20000000044 */
[----:B--2---:R-:W-:Y:S01]  /*7c90*/  F2FP.BF16.F32.PACK_AB R224, R73, R72 ;  /* 0x0000004849e0723e */ /* 0x004fe200000010ff */
[----:B------:R-:W-:Y:S01]  /*7ca0*/  FFMA R69, R117, R154, R69 ;  /* 0x0000009a75457223 */ /* 0x000fe20000000045 */
[----:B------:R-:W-:Y:S01]  /*7cb0*/  F2FP.BF16.F32.PACK_AB R225, R75, R74 ;  /* 0x0000004a4be1723e */ /* 0x000fe200000010ff */
[----:B------:R-:W-:Y:S01]  /*7cc0*/  FFMA R70, R117, R155, R70 ;  /* 0x0000009b75467223 */ /* 0x000fe20000000046 */
[----:B------:R-:W-:Y:S01]  /*7cd0*/  F2FP.BF16.F32.PACK_AB R226, R77, R76 ;  /* 0x0000004c4de2723e */ /* 0x000fe200000010ff */
[----:B------:R-:W-:Y:S01]  /*7ce0*/  FFMA R71, R117, R156, R71 ;  /* 0x0000009c75477223 */ /* 0x000fe20000000047 */
[----:B------:R-:W-:Y:S01]  /*7cf0*/  F2FP.BF16.F32.PACK_AB R227, R79, R78 ;  /* 0x0000004e4fe3723e */ /* 0x000fe200000010ff */
[C---:B------:R-:W-:Y:S01]  /*7d00*/  FMUL R56, R114.reuse, R56 ;  /* 0x0000003872387220 */ /* 0x040fe20000400000 */
[C---:B------:R-:W-:Y:S01]  /*7d10*/  FMUL R57, R114.reuse, R57 ;  /* 0x0000003972397220 */ /* 0x040fe20000400000 */
[C---:B------:R-:W-:Y:S01]  /*7d20*/  FMUL R58, R114.reuse, R58 ;  /* 0x0000003a723a7220 */ /* 0x040fe20000400000 */
[C---:B------:R-:W-:Y:S01]  /*7d30*/  FMUL R59, R114.reuse, R59 ;  /* 0x0000003b723b7220 */ /* 0x040fe20000400000 */
        /* <DEDUP_REMOVED lines=9> */
[C---:B------:R-:W-:Y:S01]  /*7dd0*/  FMUL R60, R114.reuse, R60 ;  /* 0x0000003c723c7220 */ /* 0x040fe20000400000 */
[C---:B------:R-:W-:Y:S01]  /*7de0*/  FMUL R61, R114.reuse, R61 ;  /* 0x0000003d723d7220 */ /* 0x040fe20000400000 */
[C---:B------:R-:W-:Y:S01]  /*7df0*/  FMUL R62, R114.reuse, R62 ;  /* 0x0000003e723e7220 */ /* 0x040fe20000400000 */
[----:B------:R1:W-:Y:S01]  /*7e00*/  STSM.16.M88.4 [R205+0x2200], R220 ;  /* 0x002200dccd007844 */ /* 0x0003e20000000200 */
[C---:B------:R-:W-:Y:S01]  /*7e10*/  FFMA R60, R117.reuse, R161, R60 ;  /* 0x000000a1753c7223 */ /* 0x040fe2000000003c */
[----:B------:R-:W-:Y:S01]  /*7e20*/  FFMA R61, R117, R162, R61 ;  /* 0x000000a2753d7223 */ /* 0x000fe2000000003d */
[----:B------:R-:W-:Y:S01]  /*7e30*/  SHF.L.U32 R175, R181, 0x10, RZ ;  /* 0x00000010b5af7819 */ /* 0x000fe200000006ff */
[----:B------:R-:W-:Y:S01]  /*7e40*/  FFMA R62, R117, R163, R62 ;  /* 0x000000a3753e7223 */ /* 0x000fe2000000003e */
[C---:B------:R-:W-:Y:S01]  /*7e50*/  FMUL R63, R114.reuse, R63 ;  /* 0x0000003f723f7220 */ /* 0x040fe20000400000 */
[----:B------:R-:W-:Y:S01]  /*7e60*/  LOP3.LUT R176, R181, 0xffff0000, RZ, 0xc0, !PT ;  /* 0xffff0000b5b07812 */ /* 0x000fe200078ec0ff */
[C---:B------:R-:W-:Y:S01]  /*7e70*/  FMUL R48, R114.reuse, R48 ;  /* 0x0000003072307220 */ /* 0x040fe20000400000 */
[----:B------:R-:W-:Y:S01]  /*7e80*/  FMUL R49, R114, R49 ;  /* 0x0000003172317220 */ /* 0x000fe20000400000 */
[C---:B------:R-:W-:Y:S01]  /*7e90*/  SHF.L.U32 R177, R182.reuse, 0x10, RZ ;  /* 0x00000010b6b17819 */ /* 0x040fe200000006ff */
[C---:B------:R-:W-:Y:S01]  /*7ea0*/  FFMA R63, R117.reuse, R164, R63 ;  /* 0x000000a4753f7223 */ /* 0x040fe2000000003f */
[C---:B------:R-:W-:Y:S01]  /*7eb0*/  FFMA R48, R117.reuse, R165, R48 ;  /* 0x000000a575307223 */ /* 0x040fe20000000030 */
[----:B------:R-:W-:Y:S01]  /*7ec0*/  LOP3.LUT R178, R182, 0xffff0000, RZ, 0xc0, !PT ;  /* 0xffff0000b6b27812 */ /* 0x000fe200078ec0ff */
[C---:B------:R-:W-:Y:S01]  /*7ed0*/  FFMA R49, R117.reuse, R166, R49 ;  /* 0x000000a675317223 */ /* 0x040fe20000000031 */
[----:B------:R-:W-:Y:S01]  /*7ee0*/  FMUL R50, R114, R50 ;  /* 0x0000003272327220 */ /* 0x000fe20000400000 */
[----:B------:R-:W-:Y:S01]  /*7ef0*/  SHF.L.U32 R181, R188, 0x10, RZ ;  /* 0x00000010bcb57819 */ /* 0x000fe200000006ff */
[C---:B------:R-:W-:Y:S01]  /*7f00*/  FMUL R51, R114.reuse, R51 ;  /* 0x0000003372337220 */ /* 0x040fe20000400000 */
[----:B------:R-:W-:Y:S01]  /*7f10*/  FMUL R52, R114, R52 ;  /* 0x0000003472347220 */ /* 0x000fe20000400000 */
[----:B------:R-:W-:Y:S01]  /*7f20*/  LOP3.LUT R182, R188, 0xffff0000, RZ, 0xc0, !PT ;  /* 0xffff0000bcb67812 */ /* 0x000fe200078ec0ff */
[----:B------:R-:W-:Y:S01]  /*7f30*/  FFMA R50, R117, R167, R50 ;  /* 0x000000a775327223 */ /* 0x000fe20000000032 */
[----:B--2---:R-:W-:Y:S01]  /*7f40*/  F2FP.BF16.F32.PACK_AB R224, R57, R56 ;  /* 0x0000003839e0723e */ /* 0x004fe200000010ff */
[----:B------:R-:W-:Y:S01]  /*7f50*/  FFMA R51, R117, R168, R51 ;  /* 0x000000a875337223 */ /* 0x000fe20000000033 */
[----:B------:R-:W-:Y:S01]  /*7f60*/  F2FP.BF16.F32.PACK_AB R225, R59, R58 ;  /* 0x0000003a3be1723e */ /* 0x000fe200000010ff */
[----:B------:R-:W-:Y:S01]  /*7f70*/  FFMA R52, R117, R169, R52 ;  /* 0x000000a975347223 */ /* 0x000fe20000000034 */
[----:B------:R-:W-:Y:S01]  /*7f80*/  F2FP.BF16.F32.PACK_AB R226, R61, R60 ;  /* 0x0000003c3de2723e */ /* 0x000fe200000010ff */
[C---:B------:R-:W-:Y:S01]  /*7f90*/  FMUL R53, R114.reuse, R53 ;  /* 0x0000003572357220 */ /* 0x040fe20000400000 */
[----:B------:R-:W-:Y:S01]  /*7fa0*/  F2FP.BF16.F32.PACK_AB R227, R63, R62 ;  /* 0x0000003e3fe3723e */ /* 0x000fe200000010ff */
[C---:B------:R-:W-:Y:S01]  /*7fb0*/  FMUL R54, R114.reuse, R54 ;  /* 0x0000003672367220 */ /* 0x040fe20000400000 */
[C---:B------:R-:W-:Y:S01]  /*7fc0*/  FMUL R55, R114.reuse, R55 ;  /* 0x0000003772377220 */ /* 0x040fe20000400000 */
[----:B------:R-:W-:Y:S01]  /*7fd0*/  FFMA R53, R117, R170, R53 ;  /* 0x000000aa75357223 */ /* 0x000fe20000000035 */
        /* <DEDUP_REMOVED lines=8> */
[C---:B------:R-:W-:Y:S01]  /*8060*/  FMUL R41, R114.reuse, R41 ;  /* 0x0000002972297220 */ /* 0x040fe20000400000 */
[C---:B------:R-:W-:Y:S01]  /*8070*/  FMUL R42, R114.reuse, R42 ;  /* 0x0000002a722a7220 */ /* 0x040fe20000400000 */
[----:B------:R-:W-:Y:S01]  /*8080*/  F2FP.BF16.F32.PACK_AB R223, R55, R54 ;  /* 0x0000003637df723e */ /* 0x000fe200000010ff */
[C---:B------:R-:W-:Y:S01]  /*8090*/  FMUL R43, R114.reuse, R43 ;  /* 0x0000002b722b7220 */ /* 0x040fe20000400000 */
[C---:B------:R-:W-:Y:S01]  /*80a0*/  FFMA R41, R117.reuse, R174, R41 ;  /* 0x000000ae75297223 */ /* 0x040fe20000000029 */
[C---:B------:R-:W-:Y:S01]  /*80b0*/  FFMA R42, R117.reuse, R175, R42 ;  /* 0x000000af752a7223 */ /* 0x040fe2000000002a */
[C---:B------:R-:W-:Y:S01]  /*80c0*/  FMUL R44, R114.reuse, R44 ;  /* 0x0000002c722c7220 */ /* 0x040fe20000400000 */
[----:B------:R2:W-:Y:S01]  /*80d0*/  STSM.16.M88.4 [R205+0x3200], R220 ;  /* 0x003200dccd007844 */ /* 0x0005e20000000200 */
[----:B------:R-:W-:Y:S01]  /*80e0*/  FFMA R43, R117, R176, R43 ;  /* 0x000000b0752b7223 */ /* 0x000fe2000000002b */
[----:B------:R-:W-:Y:S01]  /*80f0*/  SHF.L.U32 R187, R191, 0x10, RZ ;  /* 0x00000010bfbb7819 */ /* 0x000fe200000006ff */
        /* <DEDUP_REMOVED lines=8> */
[----:B------:R-:W-:Y:S01]  /*8180*/  LOP3.LUT R188, R191, 0xffff0000, RZ, 0xc0, !PT ;  /* 0xffff0000bfbc7812 */ /* 0x000fe200078ec0ff */
[C---:B------:R-:W-:Y:S01]  /*8190*/  FFMA R46, R117.reuse, R179, R46 ;  /* 0x000000b3752e7223 */ /* 0x040fe2000000002e */
        /* <DEDUP_REMOVED lines=11> */
[----:B------:R2:W-:Y:S01]  /*8250*/  STSM.16.M88.4 [R205+0x3a00], R40 ;  /* 0x003a0028cd007844 */ /* 0x0005e20000000200 */
[----:B------:R-:W-:Y:S01]  /*8260*/  FFMA R34, R117, R183, R34 ;  /* 0x000000b775227223 */ /* 0x000fe20000000022 */
[----:B------:R-:W-:Y:S01]  /*8270*/  F2FP.BF16.F32.PACK_AB R32, R33, R32 ;  /* 0x000000202120723e */ /* 0x000fe200000010ff */
[C---:B------:R-:W-:Y:S01]  /*8280*/  FFMA R35, R117.reuse, R184, R35 ;  /* 0x000000b875237223 */ /* 0x040fe20000000023 */
[----:B------:R-:W-:Y:S01]  /*8290*/  FFMA R36, R117, R185, R36 ;  /* 0x000000b975247223 */ /* 0x000fe20000000024 */
[----:B------:R-:W-:Y:S01]  /*82a0*/  FMUL R37, R114, R37 ;  /* 0x0000002572257220 */ /* 0x000fe20000400000 */
[----:B------:R-:W-:Y:S01]  /*82b0*/  SHF.L.U32 R193, R198, 0x10, RZ ;  /* 0x00000010c6c17819 */ /* 0x000fe200000006ff */
[C---:B------:R-:W-:Y:S01]  /*82c0*/  FMUL R38, R114.reuse, R38 ;  /* 0x0000002672267220 */ /* 0x040fe20000400000 */
[----:B------:R-:W-:Y:S01]  /*82d0*/  F2FP.BF16.F32.PACK_AB R33, R35, R34 ;  /* 0x000000222321723e */ /* 0x000fe200000010ff */
[C---:B------:R-:W-:Y:S01]  /*82e0*/  FFMA R37, R117.reuse, R186, R37 ;  /* 0x000000ba75257223 */ /* 0x040fe20000000025 */
[----:B------:R-:W-:Y:S01]  /*82f0*/  FMUL R39, R114, R39 ;  /* 0x0000002772277220 */ /* 0x000fe20000400000 */
[----:B------:R-:W-:Y:S01]  /*8300*/  FFMA R38, R117, R187, R38 ;  /* 0x000000bb75267223 */ /* 0x000fe20000000026 */
[----:B------:R-:W-:Y:S01]  /*8310*/  LOP3.LUT R194, R198, 0xffff0000, RZ, 0xc0, !PT ;  /* 0xffff0000c6c27812 */ /* 0x000fe200078ec0ff */
[C---:B------:R-:W-:Y:S01]  /*8320*/  FMUL R24, R114.reuse, R24 ;  /* 0x0000001872187220 */ /* 0x040fe20000400000 */
[----:B------:R-:W-:Y:S01]  /*8330*/  F2FP.BF16.F32.PACK_AB R34, R37, R36 ;  /* 0x000000242522723e */ /* 0x000fe200000010ff */
[C---:B------:R-:W-:Y:S01]  /*8340*/  FFMA R39, R117.reuse, R188, R39 ;  /* 0x000000bc75277223 */ /* 0x040fe20000000027 */
[----:B------:R-:W-:Y:S01]  /*8350*/  FMUL R25, R114, R25 ;  /* 0x0000001972197220 */ /* 0x000fe20000400000 */
[----:B------:R-:W-:Y:S01]  /*8360*/  FFMA R24, R117, R189, R24 ;  /* 0x000000bd75187223 */ /* 0x000fe20000000018 */
[----:B------:R-:W-:Y:S01]  /*8370*/  SHF.L.U32 R197, R204, 0x10, RZ ;  /* 0x00000010ccc57819 */ /* 0x000fe200000006ff */
[C---:B------:R-:W-:Y:S01]  /*8380*/  FMUL R26, R114.reuse, R26 ;  /* 0x0000001a721a7220 */ /* 0x040fe20000400000 */
[----:B------:R-:W-:Y:S01]  /*8390*/  F2FP.BF16.F32.PACK_AB R35, R39, R38 ;  /* 0x000000262723723e */ /* 0x000fe200000010ff */
[C---:B------:R-:W-:Y:S01]  /*83a0*/  FFMA R25, R117.reuse, R190, R25 ;  /* 0x000000be75197223 */ /* 0x040fe20000000019 */
[----:B------:R-:W-:Y:S01]  /*83b0*/  FMUL R27, R114, R27 ;  /* 0x0000001b721b7220 */ /* 0x000fe20000400000 */
[----:B------:R-:W-:Y:S01]  /*83c0*/  FFMA R26, R117, R191, R26 ;  /* 0x000000bf751a7223 */ /* 0x000fe2000000001a */
[----:B------:R-:W-:Y:S01]  /*83d0*/  LOP3.LUT R198, R204, 0xffff0000, RZ, 0xc0, !PT ;  /* 0xffff0000ccc67812 */ /* 0x000fe200078ec0ff */
[----:B------:R2:W-:Y:S01]  /*83e0*/  STSM.16.M88.4 [R205+0x4200], R32 ;  /* 0x00420020cd007844 */ /* 0x0005e20000000200 */
[----:B------:R-:W-:Y:S01]  /*83f0*/  F2FP.BF16.F32.PACK_AB R24, R25, R24 ;  /* 0x000000181918723e */ /* 0x000fe200000010ff */
[C---:B------:R-:W-:Y:S01]  /*8400*/  FFMA R27, R117.reuse, R192, R27 ;  /* 0x000000c0751b7223 */ /* 0x040fe2000000001b */
[C---:B------:R-:W-:Y:S01]  /*8410*/  FMUL R28, R114.reuse, R28 ;  /* 0x0000001c721c7220 */ /* 0x040fe20000400000 */
[C---:B------:R-:W-:Y:S01]  /*8420*/  FMUL R29, R114.reuse, R29 ;  /* 0x0000001d721d7220 */ /* 0x040fe20000400000 */
[----:B------:R-:W-:Y:S01]  /*8430*/  FMUL R30, R114, R30 ;  /* 0x0000001e721e7220 */ /* 0x000fe20000400000 */
[----:B------:R-:W-:Y:S01]  /*8440*/  SHF.L.U32 R201, R206, 0x10, RZ ;  /* 0x00000010cec97819 */ /* 0x000fe200000006ff */
[----:B------:R-:W-:Y:S01]  /*8450*/  FFMA R28, R117, R193, R28 ;  /* 0x000000c1751c7223 */ /* 0x000fe2000000001c */
[----:B------:R-:W-:Y:S01]  /*8460*/  F2FP.BF16.F32.PACK_AB R25, R27, R26 ;  /* 0x0000001a1b19723e */ /* 0x000fe200000010ff */
[C---:B------:R-:W-:Y:S01]  /*8470*/  FFMA R29, R117.reuse, R194, R29 ;  /* 0x000000c2751d7223 */ /* 0x040fe2000000001d */
[C---:B------:R-:W-:Y:S01]  /*8480*/  FMUL R31, R114.reuse, R31 ;  /* 0x0000001f721f7220 */ /* 0x040fe20000400000 */
[C---:B------:R-:W-:Y:S01]  /*8490*/  FMUL R4, R114.reuse, R4 ;  /* 0x0000000472047220 */ /* 0x040fe20000400000 */
[C---:B------:R-:W-:Y:S01]  /*84a0*/  FMUL R5, R114.reuse, R5 ;  /* 0x0000000572057220 */ /* 0x040fe20000400000 */
[C---:B------:R-:W-:Y:S01]  /*84b0*/  FFMA R30, R117.reuse, R195, R30 ;  /* 0x000000c3751e7223 */ /* 0x040fe2000000001e */
[C---:B------:R-:W-:Y:S01]  /*84c0*/  FMUL R6, R114.reuse, R6 ;  /* 0x0000000672067220 */ /* 0x040fe20000400000 */
[C---:B------:R-:W-:Y:S01]  /*84d0*/  FFMA R31, R117.reuse, R196, R31 ;  /* 0x000000c4751f7223 */ /* 0x040fe2000000001f */
[----:B------:R-:W-:Y:S01]  /*84e0*/  FMUL R7, R114, R7 ;  /* 0x0000000772077220 */ /* 0x000fe20000400000 */
[C---:B------:R-:W-:Y:S01]  /*84f0*/  FFMA R4, R117.reuse, R197, R4 ;  /* 0x000000c575047223 */ /* 0x040fe20000000004 */
[----:B------:R-:W-:Y:S01]  /*8500*/  LOP3.LUT R202, R206, 0xffff0000, RZ, 0xc0, !PT ;  /* 0xffff0000ceca7812 */ /* 0x000fe200078ec0ff */
[C---:B------:R-:W-:Y:S01]  /*8510*/  FMUL R8, R114.reuse, R8 ;  /* 0x0000000872087220 */ /* 0x040fe20000400000 */
[----:B------:R-:W-:Y:S01]  /*8520*/  FFMA R5, R117, R198, R5 ;  /* 0x000000c675057223 */ /* 0x000fe20000000005 */
[----:B------:R-:W-:Y:S01]  /*8530*/  SHF.L.U32 R203, R207, 0x10, RZ ;  /* 0x00000010cfcb7819 */ /* 0x000fe200000006ff */
[C---:B------:R-:W-:Y:S01]  /*8540*/  FMUL R9, R114.reuse, R9 ;  /* 0x0000000972097220 */ /* 0x040fe20000400000 */
[----:B------:R-:W-:Y:S01]  /*8550*/  FFMA R6, R117, R199, R6 ;  /* 0x000000c775067223 */ /* 0x000fe20000000006 */
[----:B------:R-:W-:Y:S01]  /*8560*/  LOP3.LUT R204, R207, 0xffff0000, RZ, 0xc0, !PT ;  /* 0xffff0000cfcc7812 */ /* 0x000fe200078ec0ff */
[C---:B------:R-:W-:Y:S01]  /*8570*/  FMUL R10, R114.reuse, R10 ;  /* 0x0000000a720a7220 */ /* 0x040fe20000400000 */
[C---:B------:R-:W-:Y:S01]  /*8580*/  FFMA R7, R117.reuse, R200, R7 ;  /* 0x000000c875077223 */ /* 0x040fe20000000007 */
[----:B------:R-:W-:Y:S01]  /*8590*/  FMUL R11, R114, R11 ;  /* 0x0000000b720b7220 */ /* 0x000fe20000400000 */
[C---:B------:R-:W-:Y:S01]  /*85a0*/  FFMA R8, R117.reuse, R201, R8 ;  /* 0x000000c975087223 */ /* 0x040fe20000000008 */
[C---:B------:R-:W-:Y:S01]  /*85b0*/  FFMA R9, R117.reuse, R202, R9 ;  /* 0x000000ca75097223 */ /* 0x040fe20000000009 */
[C---:B------:R-:W-:Y:S01]  /*85c0*/  FFMA R10, R117.reuse, R203, R10 ;  /* 0x000000cb750a7223 */ /* 0x040fe2000000000a */
[----:B------:R-:W-:Y:S01]  /*85d0*/  FFMA R11, R117, R204, R11 ;  /* 0x000000cc750b7223 */ /* 0x000fe2000000000b */
[----:B------:R-:W-:Y:S01]  /*85e0*/  F2FP.BF16.F32.PACK_AB R26, R29, R28 ;  /* 0x0000001c1d1a723e */ /* 0x000fe200000010ff */
[----:B------:R-:W-:Y:S01]  /*85f0*/  UIADD3 UR59, UPT, UPT, UR56, 0x1, URZ ;  /* 0x00000001383b7890 */ /* 0x000fe2000fffe0ff */
[----:B------:R-:W-:Y:S01]  /*8600*/  F2FP.BF16.F32.PACK_AB R27, R31, R30 ;  /* 0x0000001e1f1b723e */ /* 0x000fe200000010ff */
[----:B------:R-:W-:Y:S01]  /*8610*/  BSSY.RECONVERGENT B0, `(.L_x_111) ;  /* 0x000004c000007945 */ /* 0x000fe20003800200 */
[----:B------:R-:W-:Y:S02]  /*8620*/  F2FP.BF16.F32.PACK_AB R4, R5, R4 ;  /* 0x000000040504723e */ /* 0x000fe400000010ff */
[----:B------:R-:W-:Y:S01]  /*8630*/  F2FP.BF16.F32.PACK_AB R5, R7, R6 ;  /* 0x000000060705723e */ /* 0x000fe200000010ff */
[----:B------:R2:W-:Y:S01]  /*8640*/  STSM.16.M88.4 [R205+0x4a00], R24 ;  /* 0x004a0018cd007844 */ /* 0x0005e20000000200 */
[----:B------:R-:W-:Y:S02]  /*8650*/  F2FP.BF16.F32.PACK_AB R6, R9, R8 ;  /* 0x000000080906723e */ /* 0x000fe400000010ff */
[----:B------:R-:W-:Y:S05]  /*8660*/  F2FP.BF16.F32.PACK_AB R7, R11, R10 ;  /* 0x0000000a0b07723e */ /* 0x000fea00000010ff */
[----:B------:R2:W-:Y:S01]  /*8670*/  STSM.16.M88.4 [R205+0x5200], R4 ;  /* 0x00520004cd007844 */ /* 0x0005e20000000200 */
[----:B------:R-:W-:Y:S01]  /*8680*/  @!PT LDS RZ, [RZ] ;  /* 0x00000000fffff984 */ /* 0x000fe20000000800 */
[----:B------:R-:W-:Y:S01]  /*8690*/  @!PT LDS RZ, [RZ] ;  /* 0x00000000fffff984 */ /* 0x000fe20000000800 */
[----:B------:R-:W-:Y:S01]  /*86a0*/  @!PT LDS RZ, [RZ] ;  /* 0x00000000fffff984 */ /* 0x000fe20000000800 */
[----:B------:R-:W-:Y:S01]  /*86b0*/  @!PT LDS RZ, [RZ] ;  /* 0x00000000fffff984 */ /* 0x000fe20000000800 */
[----:B------:R1:W-:Y:S07]  /*86c0*/  MEMBAR.ALL.CTA ;  /* 0x0000000000007992 */ /* 0x0003ee0000008000 */
[----:B-1----:R-:W1:Y:S02]  /*86d0*/  FENCE.VIEW.ASYNC.S ;  /* 0x00000000000073c6 */ /* 0x002e640000000000 */
[----:B-1----:R-:W-:Y:S06]  /*86e0*/  BAR.SYNC.DEFER_BLOCKING 0x1, 0x80 ;  /* 0x0042000000007b1d */ /* 0x002fec0000010000 */
[----:B------:R-:W-:Y:S05]  /*86f0*/  @P0 BRA `(.L_x_112) ;  /* 0x0000000000f40947 */ /* 0x000fea0003800000 */
[----:B------:R-:W-:Y:S01]  /*8700*/  R2UR UR21, R219 ;  /* 0x00000000db1572ca */ /* 0x000fe200000e0000 */
[----:B------:R-:W-:Y:S01]  /*8710*/  UIADD3 UR62, UP0, UPT, UR60, 0x680, URZ ;  /* 0x000006803c3e7890 */ /* 0x000fe2000ff1e0ff */
[----:B------:R-:W-:Y:S01]  /*8720*/  R2UR UR22, R229 ;  /* 0x00000000e51672ca */ /* 0x000fe200000e0000 */
[----:B------:R-:W-:Y:S02]  /*8730*/  UIMAD UR52, UR56, 0x5800, UR44 ;  /* 0x00005800383478a4 */ /* 0x000fe4000f8e022c */
[----:B------:R-:W-:Y:S02]  /*8740*/  UIADD3.X UR63, UPT, UPT, URZ, UR61, URZ, UP0, !UPT ;  /* 0x0000003dff3f7290 */ /* 0x000fe400087fe4ff */
[----:B------:R-:W-:Y:S01]  /*8750*/  UIADD3 UR20, UPT, UPT, UR52, 0x200, URZ ;  /* 0x0000020034147890 */ /* 0x000fe2000fffe0ff */
[----:B------:R-:W-:Y:S01]  /*8760*/  UMOV UR23, UR36 ;  /* 0x0000002400177c82 */ /* 0x000fe20008000000 */
[----:B------:R-:W-:Y:S01]  /*8770*/  UIADD3 UR16, UPT, UPT, UR52, 0xa00, URZ ;  /* 0x00000a0034107890 */ /* 0x000fe2000fffe0ff */
[----:B------:R-:W-:Y:S03]  /*8780*/  UMOV UR19, UR36 ;  /* 0x0000002400137c82 */ /* 0x000fe60008000000 */
[----:B------:R-:W-:Y:S02]  /*8790*/  UIMAD UR21, UR21, 0xb0, URZ ;  /* 0x000000b0151578a4 */ /* 0x000fe4000f8e02ff */
[----:B------:R-:W-:Y:S02]  /*87a0*/  USHF.L.U32 UR22, UR22, 0x6, URZ ;  /* 0x0000000616167899 */ /* 0x000fe400080006ff */
[----:B------:R-:W-:Y:S02]  /*87b0*/  UIADD3 UR17, UPT, UPT, UR21, 0x10, URZ ;  /* 0x0000001015117890 */ /* 0x000fe4000fffe0ff */
[----:B------:R-:W-:Y:S02]  /*87c0*/  UIADD3 UR12, UPT, UPT, UR52, 0x1200, URZ ;  /* 0x00001200340c7890 */ /* 0x000fe4000fffe0ff */
[----:B------:R-:W-:Y:S01]  /*87d0*/  UIADD3 UR13, UPT, UPT, UR21, 0x20, URZ ;  /* 0x00000020150d7890 */ /* 0x000fe2000fffe0ff */
[----:B------:R-:W-:Y:S02]  /*87e0*/  UMOV UR18, UR22 ;  /* 0x0000001600127c82 */ /* 0x000fe40008000000 */
[----:B------:R1:W-:Y:S01]  /*87f0*/  UTMASTG.3D [UR20], [UR62] ;  /* 0x000000143e0073b5 */ /* 0x0003e20008010000 */
[----:B------:R-:W-:Y:S01]  /*8800*/  UMOV UR15, UR36 ;  /* 0x00000024000f7c82 */ /* 0x000fe20008000000 */
[----:B------:R-:W-:Y:S01]  /*8810*/  UMOV UR14, UR22 ;  /* 0x00000016000e7c82 */ /* 0x000fe20008000000 */
[----:B------:R-:W-:Y:S02]  /*8820*/  UIADD3 UR8, UPT, UPT, UR52, 0x1a00, URZ ;  /* 0x00001a0034087890 */ /* 0x000fe4000fffe0ff */
[----:B------:R-:W-:Y:S01]  /*8830*/  UIADD3 UR9, UPT, UPT, UR21, 0x30, URZ ;  /* 0x0000003015097890 */ /* 0x000fe2000fffe0ff */
[----:B------:R-:W-:Y:S01]  /*8840*/  UMOV UR11, UR36 ;  /* 0x00000024000b7c82 */ /* 0x000fe20008000000 */
[----:B------:R1:W-:Y:S01]  /*8850*/  UTMASTG.3D [UR16], [UR62] ;  /* 0x000000103e0073b5 */ /* 0x0003e20008010000 */
[----:B------:R-:W-:Y:S01]  /*8860*/  UMOV UR10, UR22 ;  /* 0x00000016000a7c82 */ /* 0x000fe20008000000 */
[----:B------:R-:W-:Y:S02]  /*8870*/  UIADD3 UR4, UPT, UPT, UR52, 0x2200, URZ ;  /* 0x0000220034047890 */ /* 0x000fe4000fffe0ff */
[----:B------:R-:W-:Y:S01]  /*8880*/  UIADD3 UR5, UPT, UPT, UR21, 0x40, URZ ;  /* 0x0000004015057890 */ /* 0x000fe2000fffe0ff */
[----:B------:R-:W-:Y:S01]  /*8890*/  UMOV UR7, UR36 ;  /* 0x0000002400077c82 */ /* 0x000fe20008000000 */
[----:B------:R-:W-:Y:S01]  /*88a0*/  UMOV UR6, UR22 ;  /* 0x0000001600067c82 */ /* 0x000fe20008000000 */
[----:B------:R1:W-:Y:S01]  /*88b0*/  UTMASTG.3D [UR12], [UR62] ;  /* 0x0000000c3e0073b5 */ /* 0x0003e20008010000 */
[----:B------:R-:W-:Y:S02]  /*88c0*/  UIADD3 UR24, UPT, UPT, UR52, 0x2a00, URZ ;  /* 0x00002a0034187890 */ /* 0x000fe4000fffe0ff */
[----:B------:R-:W-:Y:S01]  /*88d0*/  UIADD3 UR25, UPT, UPT, UR21, 0x50, URZ ;  /* 0x0000005015197890 */ /* 0x000fe2000fffe0ff */
[----:B------:R-:W-:Y:S01]  /*88e0*/  UMOV UR27, UR36 ;  /* 0x00000024001b7c82 */ /* 0x000fe20008000000 */
[----:B------:R-:W-:Y:S01]  /*88f0*/  UMOV UR26, UR22 ;  /* 0x00000016001a7c82 */ /* 0x000fe20008000000 */
[----:B------:R-:W-:Y:S01]  /*8900*/  UIADD3 UR28, UPT, UPT, UR52, 0x3200, URZ ;  /* 0x00003200341c7890 */ /* 0x000fe2000fffe0ff */
[----:B------:R1:W-:Y:S01]  /*8910*/  UTMASTG.3D [UR8], [UR62] ;  /* 0x000000083e0073b5 */ /* 0x0003e20008010000 */
[----:B------:R-:W-:Y:S01]  /*8920*/  UIADD3 UR29, UPT, UPT, UR21, 0x60, URZ ;  /* 0x00000060151d7890 */ /* 0x000fe2000fffe0ff */
[----:B------:R-:W-:Y:S01]  /*8930*/  UMOV UR31, UR36 ;  /* 0x00000024001f7c82 */ /* 0x000fe20008000000 */
[----:B------:R-:W-:Y:S01]  /*8940*/  UMOV UR30, UR22 ;  /* 0x00000016001e7c82 */ /* 0x000fe20008000000 */
[----:B------:R-:W-:Y:S02]  /*8950*/  UIADD3 UR32, UPT, UPT, UR52, 0x3a00, URZ ;  /* 0x00003a0034207890 */ /* 0x000fe4000fffe0ff */
[----:B------:R-:W-:Y:S01]  /*8960*/  UIADD3 UR33, UPT, UPT, UR21, 0x70, URZ ;  /* 0x0000007015217890 */ /* 0x000fe2000fffe0ff */
        /* <DEDUP_REMOVED lines=17> */
[----:B------:R1:W-:Y:S01]  /*8a80*/  UTMASTG.3D [UR32], [UR62] ;  /* 0x000000203e0073b5 */ /* 0x0003e20008010000 */
[----:B------:R1:W-:Y:S01]  /*8a90*/  UTMASTG.3D [UR40], [UR62] ;  /* 0x000000283e0073b5 */ /* 0x0003e20008010000 */
[----:B------:R1:W-:Y:S04]  /*8aa0*/  UTMASTG.3D [UR48], [UR62] ;  /* 0x000000303e0073b5 */ /* 0x0003e80008010000 */
[----:B------:R1:W-:Y:S02]  /*8ab0*/  UTMASTG.3D [UR52], [UR62] ;  /* 0x000000343e0073b5 */ /* 0x0003e40008010000 */
[----:B-1----:R0:W-:Y:S02]  /*8ac0*/  UTMACMDFLUSH ;  /* 0x00000000000079b7 */ /* 0x0021e40000000000 */
.L_x_112:
[----:B------:R-:W-:Y:S05]  /*8ad0*/  BSYNC.RECONVERGENT B0 ;  /* 0x0000000000007941 */ /* 0x000fea0003800200 */
.L_x_111:
[----:B------:R-:W-:Y:S04]  /*8ae0*/  BSSY.RECONVERGENT B0, `(.L_x_113) ;  /* 0x0000003000007945 */ /* 0x000fe80003800200 */
[----:B------:R-:W-:Y:S05]  /*8af0*/  @P0 BRA `(.L_x_114) ;  /* 0x0000000000040947 */ /* 0x000fea0003800000 */
[----:B------:R-:W-:Y:S04]  /*8b00*/  DEPBAR.LE SB0, 0x0 ;  /* 0x000080000000791a */ /* 0x000fe80000000000 */
.L_x_114:
[----:B------:R-:W-:Y:S05]  /*8b10*/  BSYNC.RECONVERGENT B0 ;  /* 0x0000000000007941 */ /* 0x000fea0003800200 */
.L_x_113:
[----:B------:R-:W-:Y:S01]  /*8b20*/  BAR.SYNC.DEFER_BLOCKING 0x1, 0x80 ;  /* 0x0042000000007b1d */ /* 0x000fe20000010000 */
[----:B------:R-:W-:Y:S01]  /*8b30*/  UIADD3 UR45, UPT, UPT, UR45, 0x1, URZ ;  /* 0x000000012d2d7890 */ /* 0x000fe2000fffe0ff */
[----:B------:R-:W-:Y:S03]  /*8b40*/  IADD3 R112, PT, PT, R112, 0x1, RZ ;  /* 0x0000000170707810 */ /* 0x000fe60007ffe0ff */
[----:B------:R-:W-:Y:S09]  /*8b50*/  UISETP.NE.AND UP0, UPT, UR45, URZ, UPT ;  /* 0x000000ff2d00728c */ /* 0x000ff2000bf05270 */
[----:B------:R-:W-:Y:S05]  /*8b60*/  BRA.U !UP0, `(.L_x_115) ;  /* 0x0000000108287547 */ /* 0x000fea000b800000 */
[----:B------:R-:W-:Y:S01]  /*8b70*/  ISETP.NE.AND P0, PT, R244, RZ, PT ;  /* 0x000000fff400720c */ /* 0x000fe20003f05270 */
[----:B------:R-:W-:Y:S11]  /*8b80*/  IMAD.U32 R0, RZ, RZ, UR37 ;  /* 0x00000025ff007e24 */ /* 0x000ff6000f8e00ff */
[----:B------:R-:W-:Y:S01]  /*8b90*/  @!UPT UIADD3 URZ, UPT, UPT, URZ, URZ, URZ ;  /* 0x000000fffffff290 */ /* 0x000fe2000fffe0ff */
[C---:B------:R-:W-:Y:S01]  /*8ba0*/  @P0 LEA R3, R237.reuse, UR44, 0x3 ;  /* 0x0000002ced030c11 */ /* 0x040fe2000f8e18ff */
[----:B------:R-:W-:Y:S04]  /*8bb0*/  VIADD R237, R237, 0x1 ;  /* 0x00000001eded7836 */ /* 0x000fe80000000000 */
[----:B------:R-:W-:Y:S05]  /*8bc0*/  @P0 VIADD R3, R3, 0xd0 ;  /* 0x000000d003030836 */ /* 0x000fea0000000000 */
[----:B------:R-:W-:Y:S04]  /*8bd0*/  @P0 PRMT R0, R0, 0x654, R3 ;  /* 0x0000065400000816 */ /* 0x000fe80000000003 */
[----:B------:R1:W-:Y:S01]  /*8be0*/  @P0 SYNCS.ARRIVE.TRANS64.RED.A1T0 RZ, [R0+URZ], RZ ;  /* 0x000000ff00ff09a7 */ /* 0x0003e200081004ff */
[C---:B------:R-:W-:Y:S04]  /*8bf0*/  ISETP.NE.AND P0, PT, R237.reuse, 0x2, PT ;  /* 0x00000002ed00780c */ /* 0x040fe80003f05270 */
[----:B------:R-:W-:Y:S09]  /*8c00*/  SEL R237, R237, RZ, P0 ;  /* 0x000000ffeded7207 */ /* 0x000ff20000000000 */
.L_x_115:
[----:B------:R-:W-:Y:S01]  /*8c10*/  ISETP.NE.AND P2, PT, R242, RZ, PT ;  /* 0x000000fff200720c */ /* 0x000fe20003f45270 */
[----:B------:R-:W-:Y:S01]  /*8c20*/  UISETP.NE.AND UP0, UPT, UR59, 0x2, UPT ;  /* 0x000000023b00788c */ /* 0x000fe2000bf05270 */
[----:B------:R-:W-:Y:S01]  /*8c30*/  ISETP.NE.AND P0, PT, R243, 0x2, PT ;  /* 0x00000002f300780c */ /* 0x000fe20003f05270 */
[----:B------:R-:W-:Y:S01]  /*8c40*/  IMAD.IADD R219, R111, 0x1, R218 ;  /* 0x000000016fdb7824 */ /* 0x000fe200078e02da */
[----:B------:R-:W-:Y:S01]  /*8c50*/  ISETP.NE.AND P1, PT, R112, 0x4, PT ;  /* 0x000000047000780c */ /* 0x000fe20003f25270 */
[----:B------:R-:W-:Y:S01]  /*8c60*/  USEL UR4, URZ, 0x1, UP0 ;  /* 0x00000001ff047887 */ /* 0x000fe20008000000 */
[----:B------:R-:W-:Y:S01]  /*8c70*/  SEL R3, RZ, 0x1, P0 ;  /* 0x00000001ff037807 */ /* 0x000fe20000000000 */
[----:B------:R-:W-:Y:S01]  /*8c80*/  USEL UR56, UR59, URZ, UP0 ;  /* 0x000000ff3b387287 */ /* 0x000fe20008000000 */
[----:B-1----:R-:W-:Y:S01]  /*8c90*/  SEL R0, RZ, 0x1, P1 ;  /* 0x00000001ff007807 */ /* 0x002fe20000800000 */
[----:B------:R-:W-:Y:S01]  /*8ca0*/  IMAD.IADD R229, R113, 0x1, R228 ;  /* 0x0000000171e57824 */ /* 0x000fe200078e02e4 */
[----:B------:R-:W-:Y:S02]  /*8cb0*/  LOP3.LUT R238, R238, R3, RZ, 0x3c, !PT ;  /* 0x00000003eeee7212 */ /* 0x000fe400078e3cff */
[----:B------:R-:W-:Y:S02]  /*8cc0*/  LOP3.LUT R240, R240, UR4, RZ, 0x3c, !PT ;  /* 0x00000004f0f07c12 */ /* 0x000fe4000f8e3cff */
[----:B------:R-:W-:Y:S02]  /*8cd0*/  @P2 R2UR UR36, R236 ;  /* 0x00000000ec2422ca */ /* 0x000fe400000e0000 */
[----:B------:R-:W-:Y:S02]  /*8ce0*/  LOP3.LUT R239, R239, R0, RZ, 0x3c, !PT ;  /* 0x00000000efef7212 */ /* 0x000fe400078e3cff */
[----:B------:R-:W-:Y:S02]  /*8cf0*/  SEL R243, R243, RZ, P0 ;  /* 0x000000fff3f37207 */ /* 0x000fe40000000000 */
[----:B------:R-:W-:Y:S01]  /*8d00*/  SEL R112, R112, RZ, P1 ;  /* 0x000000ff70707207 */ /* 0x000fe20000800000 */
[----:B------:R-:W-:Y:S08]  /*8d10*/  @P2 BRA `(.L_x_116) ;  /* 0xffffffc4004c2947 */ /* 0x000ff0000383ffff */
[----:B------:R-:W-:-:S09]  /*8d20*/  UISETP.NE.AND UP0, UPT, UR58, URZ, UPT ;  /* 0x000000ff3a00728c */ /* 0x000fd2000bf05270 */
[----:B------:R-:W-:Y:S05]  /*8d30*/  BRA.U !UP0, `(.L_x_117) ;  /* 0x0000000108487547 */ /* 0x000fea000b800000 */
[----:B------:R-:W1:Y:S02]  /*8d40*/  LDCU.64 UR4, c[0x0][0x890] ;  /* 0x00011200ff0477ac */ /* 0x000e640008000a00 */
[----:B-1----:R-:W-:-:S04]  /*8d50*/  UISETP.NE.U32.AND UP0, UPT, UR4, URZ, UPT ;  /* 0x000000ff0400728c */ /* 0x002fc8000bf05070 */
[----:B------:R-:W-:-:S09]  /*8d60*/  UISETP.NE.AND.EX UP0, UPT, UR5, URZ, UPT, UP0 ;  /* 0x000000ff0500728c */ /* 0x000fd2000bf05300 */
[----:B------:R-:W-:Y:S05]  /*8d70*/  BRA.U UP0, `(.L_x_118) ;  /* 0x00000001000c7547 */ /* 0x000fea000b800000 */
[----:B------:R-:W-:-:S13]  /*8d80*/  FSETP.NEU.AND P0, PT, R117, RZ, PT ;  /* 0x000000ff7500720b */ /* 0x000fda0003f0d000 */
[----:B------:R-:W-:Y:S05]  /*8d90*/  @!P0 EXIT ;  /* 0x000000000000894d */ /* 0x000fea0003800000 */
[----:B------:R-:W-:Y:S05]  /*8da0*/  BRA `(.L_x_117) ;  /* 0x00000000002c7947 */ /* 0x000fea0003800000 */
.L_x_118:
[----:B------:R-:W-:Y:S01]  /*8db0*/  LOP3.LUT P0, RZ, R230, 0xff, RZ, 0xc0, !PT ;  /* 0x000000ffe6ff7812 */ /* 0x000fe2000780c0ff */
[----:B------:R-:W-:-:S12]  /*8dc0*/  BSSY.RECONVERGENT B0, `(.L_x_117) ;  /* 0x0000009000007945 */ /* 0x000fd80003800200 */
[----:B------:R-:W-:Y:S05]  /*8dd0*/  @P0 BRA `(.L_x_119) ;  /* 0x0000000000140947 */ /* 0x000fea0003800000 */
[----:B------:R-:W1:Y:S02]  /*8de0*/  LDCU.64 UR4, c[0x0][0x888] ;  /* 0x00011100ff0477ac */ /* 0x000e640008000a00 */
[----:B-1----:R-:W-:-:S04]  /*8df0*/  ISETP.NE.U32.AND P0, PT, RZ, UR4, PT ;  /* 0x00000004ff007c0c */ /* 0x002fc8000bf05070 */
[----:B------:R-:W-:-:S13]  /*8e00*/  ISETP.NE.AND.EX P0, PT, RZ, UR5, PT, P0 ;  /* 0x00000005ff007c0c */ /* 0x000fda000bf05300 */
[----:B------:R-:W-:Y:S05]  /*8e10*/  @!P0 EXIT ;  /* 0x000000000000894d */ /* 0x000fea0003800000 */
[----:B------:R-:W-:Y:S05]  /*8e20*/  BRA `(.L_x_120) ;  /* 0x0000000000087947 */ /* 0x000fea0003800000 */
.L_x_119:
[----:B------:R-:W-:-:S13]  /*8e30*/  FSETP.NEU.AND P0, PT, R117, RZ, PT ;  /* 0x000000ff7500720b */ /* 0x000fda0003f0d000 */
[----:B------:R-:W-:Y:S05]  /*8e40*/  @!P0 EXIT ;  /* 0x000000000000894d */ /* 0x000fea0003800000 */
.L_x_120:
[----:B------:R-:W-:Y:S05]  /*8e50*/  BSYNC.RECONVERGENT B0 ;  /* 0x0000000000007941 */ /* 0x000fea0003800200 */
.L_x_117:
[----:B------:R-:W-:-:S04]  /*8e60*/  DEPBAR.LE SB0, 0x0 ;  /* 0x000080000000791a */ /* 0x000fc80000000000 */
[----:B------:R-:W-:Y:S05]  /*8e70*/  EXIT ;  /* 0x000000000000794d */ /* 0x000fea0003800000 */
.L_x_20:
[----:B--2---:R2:W1:Y:S02]  /*8e80*/  SYNCS.PHASECHK.TRANS64.TRYWAIT P0, [R3+URZ+0x160], R2 ;  /* 0x00016002030075a7 */ /* 0x00446400080011ff */
[----:B-1----:R-:W-:Y:S05]  /*8e90*/  @!P0 NANOSLEEP.SYNCS 0x989680 ;  /* 0x009896800000895d */ /* 0x002fea0003900000 */
[----:B------:R-:W1:Y:S02]  /*8ea0*/  @!P0 SYNCS.PHASECHK.TRANS64 P0, [R3+URZ+0x160], R2 ;  /* 0x00016002030085a7 */ /* 0x000e6400080010ff */
[----:B-1----:R-:W-:Y:S05]  /*8eb0*/  @!P0 BRA `(.L_x_20) ;  /* 0xfffffffc00f08947 */ /* 0x002fea000383ffff */
[----:B------:R-:W-:Y:S05]  /*8ec0*/  BRA `(.L_x_121) ;  /* 0xffffff8800047947 */ /* 0x000fea000383ffff */
.L_x_23:
[----:B-1----:R-:W-:Y:S07]  /*8ed0*/  MOV R2, UR33 ;  /* 0x0000002100027c02 */ /* 0x002fee0008000f00 */
.L_x_122:
[----:B-1----:R1:W2:Y:S02]  /*8ee0*/  SYNCS.PHASECHK.TRANS64.TRYWAIT P0, [R2+URZ+0x60], R5 ;  /* 0x00006005020075a7 */ /* 0x0022a400080011ff */
[----:B--2---:R-:W-:Y:S05]  /*8ef0*/  @!P0 NANOSLEEP.SYNCS 0x989680 ;  /* 0x009896800000895d */ /* 0x004fea0003900000 */
[----:B------:R-:W2:Y:S02]  /*8f00*/  @!P0 SYNCS.PHASECHK.TRANS64 P0, [R2+URZ+0x60], R5 ;  /* 0x00006005020085a7 */ /* 0x000ea400080010ff */
[----:B--2---:R-:W-:Y:S05]  /*8f10*/  @!P0 BRA `(.L_x_122) ;  /* 0xfffffffc00f08947 */ /* 0x004fea000383ffff */
[----:B------:R-:W-:Y:S05]  /*8f20*/  BRA `(.L_x_22) ;  /* 0xffffff8800547947 */ /* 0x000fea000383ffff */
.L_x_29:
[----:B-1----:R-:W-:Y:S07]  /*8f30*/  MOV R2, UR17 ;  /* 0x0000001100027c02 */ /* 0x002fee0008000f00 */
.L_x_123:
[----:B-1----:R1:W2:Y:S02]  /*8f40*/  SYNCS.PHASECHK.TRANS64.TRYWAIT P0, [R2+URZ+0x60], R5 ;  /* 0x00006005020075a7 */ /* 0x0022a400080011ff */
[----:B--2---:R-:W-:Y:S05]  /*8f50*/  @!P0 NANOSLEEP.SYNCS 0x989680 ;  /* 0x009896800000895d */ /* 0x004fea0003900000 */
[----:B------:R-:W2:Y:S02]  /*8f60*/  @!P0 SYNCS.PHASECHK.TRANS64 P0, [R2+URZ+0x60], R5 ;  /* 0x00006005020085a7 */ /* 0x000ea400080010ff */
[----:B--2---:R-:W-:Y:S05]  /*8f70*/  @!P0 BRA `(.L_x_123) ;  /* 0xfffffffc00f08947 */ /* 0x004fea000383ffff */
[----:B------:R-:W-:Y:S05]  /*8f80*/  BRA `(.L_x_28) ;  /* 0xffffff8800fc7947 */ /* 0x000fea000383ffff */
.L_x_33:
[----:B-1----:R1:W2:Y:S02]  /*8f90*/  SYNCS.PHASECHK.TRANS64.TRYWAIT P0, [R2+URZ+0xf0], R3 ;  /* 0x0000f003020075a7 */ /* 0x0022a400080011ff */
[----:B--2---:R-:W-:Y:S05]  /*8fa0*/  @!P0 NANOSLEEP.SYNCS 0x989680 ;  /* 0x009896800000895d */ /* 0x004fea0003900000 */
[----:B------:R-:W2:Y:S02]  /*8fb0*/  @!P0 SYNCS.PHASECHK.TRANS64 P0, [R2+URZ+0xf0], R3 ;  /* 0x0000f003020085a7 */ /* 0x000ea400080010ff */
[----:B--2---:R-:W-:Y:S05]  /*8fc0*/  @!P0 BRA `(.L_x_33) ;  /* 0xfffffffc00f08947 */ /* 0x004fea000383ffff */
[----:B------:R-:W-:Y:S05]  /*8fd0*/  BRA `(.L_x_124) ;  /* 0xffffff8c008c7947 */ /* 0x000fea000383ffff */
.L_x_37:
[----:B----4-:R-:W-:-:S07]  /*8fe0*/  MOV R0, UR5 ;  /* 0x0000000500007c02 */ /* 0x010fce0008000f00 */
.L_x_125:
[----:B-1----:R1:W2:Y:S02]  /*8ff0*/  SYNCS.PHASECHK.TRANS64.TRYWAIT P0, [R0+URZ], R3 ;  /* 0x00000003000075a7 */ /* 0x0022a400080011ff */
[----:B--2---:R-:W-:Y:S05]  /*9000*/  @!P0 NANOSLEEP.SYNCS 0x989680 ;  /* 0x009896800000895d */ /* 0x004fea0003900000 */
[----:B------:R-:W2:Y:S02]  /*9010*/  @!P0 SYNCS.PHASECHK.TRANS64 P0, [R0+URZ], R3 ;  /* 0x00000003000085a7 */ /* 0x000ea400080010ff */
[----:B--2---:R-:W-:Y:S05]  /*9020*/  @!P0 BRA `(.L_x_125) ;  /* 0xfffffffc00f08947 */ /* 0x004fea000383ffff */
[----:B------:R-:W-:Y:S05]  /*9030*/  BRA `(.L_x_126) ;  /* 0xffffff9000fc7947 */ /* 0x000fea000383ffff */
.L_x_38:
[----:B----4-:R-:W-:-:S07]  /*9040*/  MOV R0, UR5 ;  /* 0x0000000500007c02 */ /* 0x010fce0008000f00 */
.L_x_127:
[----:B-1----:R1:W2:Y:S02]  /*9050*/  SYNCS.PHASECHK.TRANS64.TRYWAIT P0, [R0+URZ], R3 ;  /* 0x00000003000075a7 */ /* 0x0022a400080011ff */
[----:B--2---:R-:W-:Y:S05]  /*9060*/  @!P0 NANOSLEEP.SYNCS 0x989680 ;  /* 0x009896800000895d */ /* 0x004fea0003900000 */
[----:B------:R-:W2:Y:S02]  /*9070*/  @!P0 SYNCS.PHASECHK.TRANS64 P0, [R0+URZ], R3 ;  /* 0x00000003000085a7 */ /* 0x000ea400080010ff */
[----:B--2---:R-:W-:Y:S05]  /*9080*/  @!P0 BRA `(.L_x_127) ;  /* 0xfffffffc00f08947 */ /* 0x004fea000383ffff */
[----:B------:R-:W-:Y:S05]  /*9090*/  BRA `(.L_x_128) ;  /* 0xffffff9400087947 */ /* 0x000fea000383ffff */
.L_x_39:
[----:B----4-:R-:W-:-:S07]  /*90a0*/  MOV R0, UR5 ;  /* 0x0000000500007c02 */ /* 0x010fce0008000f00 */
.L_x_129:
[----:B-1----:R1:W2:Y:S02]  /*90b0*/  SYNCS.PHASECHK.TRANS64.TRYWAIT P0, [R0+URZ], R3 ;  /* 0x00000003000075a7 */ /* 0x0022a400080011ff */
[----:B--2---:R-:W-:Y:S05]  /*90c0*/  @!P0 NANOSLEEP.SYNCS 0x989680 ;  /* 0x009896800000895d */ /* 0x004fea0003900000 */
[----:B------:R-:W2:Y:S02]  /*90d0*/  @!P0 SYNCS.PHASECHK.TRANS64 P0, [R0+URZ], R3 ;  /* 0x00000003000085a7 */ /* 0x000ea400080010ff */
[----:B--2---:R-:W-:Y:S05]  /*90e0*/  @!P0 BRA `(.L_x_129) ;  /* 0xfffffffc00f08947 */ /* 0x004fea000383ffff */
[----:B------:R-:W-:Y:S05]  /*90f0*/  BRA `(.L_x_130) ;  /* 0xffffff9400147947 */ /* 0x000fea000383ffff */
.L_x_40:
[----:B----4-:R-:W-:-:S07]  /*9100*/  MOV R0, UR5 ;  /* 0x0000000500007c02 */ /* 0x010fce0008000f00 */
.L_x_131:
[----:B-1----:R1:W2:Y:S02]  /*9110*/  SYNCS.PHASECHK.TRANS64.TRYWAIT P0, [R0+URZ], R3 ;  /* 0x00000003000075a7 */ /* 0x0022a400080011ff */
[----:B--2---:R-:W-:Y:S05]  /*9120*/  @!P0 NANOSLEEP.SYNCS 0x989680 ;  /* 0x009896800000895d */ /* 0x004fea0003900000 */
[----:B------:R-:W2:Y:S02]  /*9130*/  @!P0 SYNCS.PHASECHK.TRANS64 P0, [R0+URZ], R3 ;  /* 0x00000003000085a7 */ /* 0x000ea400080010ff */
[----:B--2---:R-:W-:Y:S05]  /*9140*/  @!P0 BRA `(.L_x_131) ;  /* 0xfffffffc00f08947 */ /* 0x004fea000383ffff */
[----:B------:R-:W-:Y:S05]  /*9150*/  BRA `(.L_x_132) ;  /* 0xffffff9400207947 */ /* 0x000fea000383ffff */
.L_x_41:
[----:B----4-:R-:W-:-:S07]  /*9160*/  MOV R0, UR5 ;  /* 0x0000000500007c02 */ /* 0x010fce0008000f00 */
.L_x_133:
[----:B-1----:R1:W2:Y:S02]  /*9170*/  SYNCS.PHASECHK.TRANS64.TRYWAIT P0, [R0+URZ], R3 ;  /* 0x00000003000075a7 */ /* 0x0022a400080011ff */
[----:B--2---:R-:W-:Y:S05]  /*9180*/  @!P0 NANOSLEEP.SYNCS 0x989680 ;  /* 0x009896800000895d */ /* 0x004fea0003900000 */
[----:B------:R-:W2:Y:S02]  /*9190*/  @!P0 SYNCS.PHASECHK.TRANS64 P0, [R0+URZ], R3 ;  /* 0x00000003000085a7 */ /* 0x000ea400080010ff */
[----:B--2---:R-:W-:Y:S05]  /*91a0*/  @!P0 BRA `(.L_x_133) ;  /* 0xfffffffc00f08947 */ /* 0x004fea000383ffff */
[----:B------:R-:W-:Y:S05]  /*91b0*/  BRA `(.L_x_134) ;  /* 0xffffff94002c7947 */ /* 0x000fea000383ffff */
.L_x_42:
[----:B----4-:R-:W-:-:S07]  /*91c0*/  MOV R0, UR5 ;  /* 0x0000000500007c02 */ /* 0x010fce0008000f00 */
.L_x_135:
[----:B-1----:R1:W2:Y:S02]  /*91d0*/  SYNCS.PHASECHK.TRANS64.TRYWAIT P0, [R0+URZ], R3 ;  /* 0x00000003000075a7 */ /* 0x0022a400080011ff */
[----:B--2---:R-:W-:Y:S05]  /*91e0*/  @!P0 NANOSLEEP.SYNCS 0x989680 ;  /* 0x009896800000895d */ /* 0x004fea0003900000 */
[----:B------:R-:W2:Y:S02]  /*91f0*/  @!P0 SYNCS.PHASECHK.TRANS64 P0, [R0+URZ], R3 ;  /* 0x00000003000085a7 */ /* 0x000ea400080010ff */
[----:B--2---:R-:W-:Y:S05]  /*9200*/  @!P0 BRA `(.L_x_135) ;  /* 0xfffffffc00f08947 */ /* 0x004fea000383ffff */
[----:B------:R-:W-:Y:S05]  /*9210*/  BRA `(.L_x_136) ;  /* 0xffffff9400387947 */ /* 0x000fea000383ffff */
.L_x_43:
[----:B----4-:R-:W-:-:S07]  /*9220*/  MOV R0, UR5 ;  /* 0x0000000500007c02 */ /* 0x010fce0008000f00 */
.L_x_137:
[----:B-1----:R1:W2:Y:S02]  /*9230*/  SYNCS.PHASECHK.TRANS64.TRYWAIT P0, [R0+URZ], R3 ;  /* 0x00000003000075a7 */ /* 0x0022a400080011ff */
[----:B--2---:R-:W-:Y:S05]  /*9240*/  @!P0 NANOSLEEP.SYNCS 0x989680 ;  /* 0x009896800000895d */ /* 0x004fea0003900000 */
[----:B------:R-:W2:Y:S02]  /*9250*/  @!P0 SYNCS.PHASECHK.TRANS64 P0, [R0+URZ], R3 ;  /* 0x00000003000085a7 */ /* 0x000ea400080010ff */
[----:B--2---:R-:W-:Y:S05]  /*9260*/  @!P0 BRA `(.L_x_137) ;  /* 0xfffffffc00f08947 */ /* 0x004fea000383ffff */
[----:B------:R-:W-:Y:S05]  /*9270*/  BRA `(.L_x_138) ;  /* 0xffffff9400447947 */ /* 0x000fea000383ffff */
.L_x_44:
[----:B----4-:R-:W-:-:S07]  /*9280*/  MOV R0, UR5 ;  /* 0x0000000500007c02 */ /* 0x010fce0008000f00 */
.L_x_139:
[----:B-1----:R1:W2:Y:S02]  /*9290*/  SYNCS.PHASECHK.TRANS64.TRYWAIT P0, [R0+URZ], R3 ;  /* 0x00000003000075a7 */ /* 0x0022a400080011ff */
[----:B--2---:R-:W-:Y:S05]  /*92a0*/  @!P0 NANOSLEEP.SYNCS 0x989680 ;  /* 0x009896800000895d */ /* 0x004fea0003900000 */
[----:B------:R-:W2:Y:S02]  /*92b0*/  @!P0 SYNCS.PHASECHK.TRANS64 P0, [R0+URZ], R3 ;  /* 0x00000003000085a7 */ /* 0x000ea400080010ff */
[----:B--2---:R-:W-:Y:S05]  /*92c0*/  @!P0 BRA `(.L_x_139) ;  /* 0xfffffffc00f08947 */ /* 0x004fea000383ffff */
[----:B------:R-:W-:Y:S05]  /*92d0*/  BRA `(.L_x_140) ;  /* 0xffffff9400507947 */ /* 0x000fea000383ffff */
.L_x_45:
[----:B----4-:R-:W-:-:S07]  /*92e0*/  MOV R0, UR5 ;  /* 0x0000000500007c02 */ /* 0x010fce0008000f00 */
.L_x_141:
[----:B-1----:R1:W2:Y:S02]  /*92f0*/  SYNCS.PHASECHK.TRANS64.TRYWAIT P0, [R0+URZ], R3 ;  /* 0x00000003000075a7 */ /* 0x0022a400080011ff */
[----:B--2---:R-:W-:Y:S05]  /*9300*/  @!P0 NANOSLEEP.SYNCS 0x989680 ;  /* 0x009896800000895d */ /* 0x004fea0003900000 */
[----:B------:R-:W2:Y:S02]  /*9310*/  @!P0 SYNCS.PHASECHK.TRANS64 P0, [R0+URZ], R3 ;  /* 0x00000003000085a7 */ /* 0x000ea400080010ff */
[----:B--2---:R-:W-:Y:S05]  /*9320*/  @!P0 BRA `(.L_x_141) ;  /* 0xfffffffc00f08947 */ /* 0x004fea000383ffff */
[----:B------:R-:W-:Y:S05]  /*9330*/  BRA `(.L_x_142) ;  /* 0xffffff94005c7947 */ /* 0x000fea000383ffff */
.L_x_46:
[----:B----4-:R-:W-:-:S07]  /*9340*/  MOV R0, UR5 ;  /* 0x0000000500007c02 */ /* 0x010fce0008000f00 */
.L_x_143:
[----:B-1----:R1:W2:Y:S02]  /*9350*/  SYNCS.PHASECHK.TRANS64.TRYWAIT P0, [R0+URZ], R3 ;  /* 0x00000003000075a7 */ /* 0x0022a400080011ff */
[----:B--2---:R-:W-:Y:S05]  /*9360*/  @!P0 NANOSLEEP.SYNCS 0x989680 ;  /* 0x009896800000895d */ /* 0x004fea0003900000 */
[----:B------:R-:W2:Y:S02]  /*9370*/  @!P0 SYNCS.PHASECHK.TRANS64 P0, [R0+URZ], R3 ;  /* 0x00000003000085a7 */ /* 0x000ea400080010ff */
[----:B--2---:R-:W-:Y:S05]  /*9380*/  @!P0 BRA `(.L_x_143) ;  /* 0xfffffffc00f08947 */ /* 0x004fea000383ffff */
[----:B------:R-:W-:Y:S05]  /*9390*/  BRA `(.L_x_144) ;  /* 0xffffff9400687947 */ /* 0x000fea000383ffff */
.L_x_47:
[----:B----4-:R-:W-:-:S07]  /*93a0*/  MOV R0, UR5 ;  /* 0x0000000500007c02 */ /* 0x010fce0008000f00 */
.L_x_145:
[----:B-1----:R1:W2:Y:S02]  /*93b0*/  SYNCS.PHASECHK.TRANS64.TRYWAIT P0, [R0+URZ], R3 ;  /* 0x00000003000075a7 */ /* 0x0022a400080011ff */
[----:B--2---:R-:W-:Y:S05]  /*93c0*/  @!P0 NANOSLEEP.SYNCS 0x989680 ;  /* 0x009896800000895d */ /* 0x004fea0003900000 */
[----:B------:R-:W2:Y:S02]  /*93d0*/  @!P0 SYNCS.PHASECHK.TRANS64 P0, [R0+URZ], R3 ;  /* 0x00000003000085a7 */ /* 0x000ea400080010ff */
[----:B--2---:R-:W-:Y:S05]  /*93e0*/  @!P0 BRA `(.L_x_145) ;  /* 0xfffffffc00f08947 */ /* 0x004fea000383ffff */
[----:B------:R-:W-:Y:S05]  /*93f0*/  BRA `(.L_x_146) ;  /* 0xffffff9400747947 */ /* 0x000fea000383ffff */
.L_x_50:
[----:B-1----:R1:W2:Y:S02]  /*9400*/  SYNCS.PHASECHK.TRANS64.TRYWAIT P0, [R0+URZ+0x150], R5 ;  /* 0x00015005000075a7 */ /* 0x0022a400080011ff */
[----:B--2---:R-:W-:Y:S05]  /*9410*/  @!P0 NANOSLEEP.SYNCS 0x989680 ;  /* 0x009896800000895d */ /* 0x004fea0003900000 */
[----:B------:R-:W2:Y:S02]  /*9420*/  @!P0 SYNCS.PHASECHK.TRANS64 P0, [R0+URZ+0x150], R5 ;  /* 0x00015005000085a7 */ /* 0x000ea400080010ff */
[----:B--2---:R-:W-:Y:S05]  /*9430*/  @!P0 BRA `(.L_x_50) ;  /* 0xfffffffc00f08947 */ /* 0x004fea000383ffff */
[----:B------:R-:W-:Y:S05]  /*9440*/  BRA `(.L_x_147) ;  /* 0xffffff9400d07947 */ /* 0x000fea000383ffff */
.L_x_51:
[----:B------:R-:W-:-:S07]  /*9450*/  MOV R0, UR5 ;  /* 0x0000000500007c02 */ /* 0x000fce0008000f00 */
.L_x_148:
[----:B-1----:R1:W2:Y:S02]  /*9460*/  SYNCS.PHASECHK.TRANS64.TRYWAIT P0, [R0+URZ+0x100], R5 ;  /* 0x00010005000075a7 */ /* 0x0022a400080011ff */
[----:B--2---:R-:W-:Y:S05]  /*9470*/  @!P0 NANOSLEEP.SYNCS 0x989680 ;  /* 0x009896800000895d */ /* 0x004fea0003900000 */
[----:B------:R-:W2:Y:S02]  /*9480*/  @!P0 SYNCS.PHASECHK.TRANS64 P0, [R0+URZ+0x100], R5 ;  /* 0x00010005000085a7 */ /* 0x000ea400080010ff */
[----:B--2---:R-:W-:Y:S05]  /*9490*/  @!P0 BRA `(.L_x_148) ;  /* 0xfffffffc00f08947 */ /* 0x004fea000383ffff */
[----:B------:R-:W-:Y:S05]  /*94a0*/  BRA `(.L_x_149) ;  /* 0xffffff9400e07947 */ /* 0x000fea000383ffff */
.L_x_52:
[----:B-1----:R1:W2:Y:S02]  /*94b0*/  SYNCS.PHASECHK.TRANS64.TRYWAIT P1, [R0+URZ+0xf0], R5 ;  /* 0x0000f005000075a7 */ /* 0x0022a400080211ff */
[----:B--2---:R-:W-:Y:S05]  /*94c0*/  @!P1 NANOSLEEP.SYNCS 0x989680 ;  /* 0x009896800000995d */ /* 0x004fea0003900000 */
[----:B------:R-:W2:Y:S02]  /*94d0*/  @!P1 SYNCS.PHASECHK.TRANS64 P1, [R0+URZ+0xf0], R5 ;  /* 0x0000f005000095a7 */ /* 0x000ea400080210ff */
[----:B--2---:R-:W-:Y:S05]  /*94e0*/  @!P1 BRA `(.L_x_52) ;  /* 0xfffffffc00f09947 */ /* 0x004fea000383ffff */
[----:B------:R-:W-:Y:S05]  /*94f0*/  BRA `(.L_x_150) ;  /* 0xffffff9800107947 */ /* 0x000fea000383ffff */
.L_x_55:
[----:B------:R-:W-:-:S07]  /*9500*/  MOV R0, UR5 ;  /* 0x0000000500007c02 */ /* 0x000fce0008000f00 */
.L_x_151:
[----:B-1----:R1:W2:Y:S02]  /*9510*/  SYNCS.PHASECHK.TRANS64.TRYWAIT P0, [R0+URZ+0x100], R3 ;  /* 0x00010003000075a7 */ /* 0x0022a400080011ff */
[----:B--2---:R-:W-:Y:S05]  /*9520*/  @!P0 NANOSLEEP.SYNCS 0x989680 ;  /* 0x009896800000895d */ /* 0x004fea0003900000 */
[----:B------:R-:W2:Y:S02]  /*9530*/  @!P0 SYNCS.PHASECHK.TRANS64 P0, [R0+URZ+0x100], R3 ;  /* 0x00010003000085a7 */ /* 0x000ea400080010ff */
[----:B--2---:R-:W-:Y:S05]  /*9540*/  @!P0 BRA `(.L_x_151) ;  /* 0xfffffffc00f08947 */ /* 0x004fea000383ffff */
[----:B------:R-:W-:Y:S05]  /*9550*/  BRA `(.L_x_54) ;  /* 0xffffff9800647947 */ /* 0x000fea000383ffff */
.L_x_62:
[----:B-1----:R1:W2:Y:S02]  /*9560*/  SYNCS.PHASECHK.TRANS64.TRYWAIT P1, [R0+URZ+0xf0], R5 ;  /* 0x0000f005000075a7 */ /* 0x0022a400080211ff */
[----:B--2---:R-:W-:Y:S05]  /*9570*/  @!P1 NANOSLEEP.SYNCS 0x989680 ;  /* 0x009896800000995d */ /* 0x004fea0003900000 */
[----:B------:R-:W2:Y:S02]  /*9580*/  @!P1 SYNCS.PHASECHK.TRANS64 P1, [R0+URZ+0xf0], R5 ;  /* 0x0000f005000095a7 */ /* 0x000ea400080210ff */
[----:B--2---:R-:W-:Y:S05]  /*9590*/  @!P1 BRA `(.L_x_62) ;  /* 0xfffffffc00f09947 */ /* 0x004fea000383ffff */
[----:B------:R-:W-:Y:S05]  /*95a0*/  BRA `(.L_x_152) ;  /* 0xffffff9c00c47947 */ /* 0x000fea000383ffff */
.L_x_63:
[----:B------:R-:W-:-:S07]  /*95b0*/  MOV R3, UR14 ;  /* 0x0000000e00037c02 */ /* 0x000fce0008000f00 */
.L_x_153:
[----:B-1----:R1:W2:Y:S02]  /*95c0*/  SYNCS.PHASECHK.TRANS64.TRYWAIT P0, [R3+URZ+0x130], R0 ;  /* 0x00013000030075a7 */ /* 0x0022a400080011ff */
[----:B--2---:R-:W-:Y:S05]  /*95d0*/  @!P0 NANOSLEEP.SYNCS 0x989680 ;  /* 0x009896800000895d */ /* 0x004fea0003900000 */
[----:B------:R-:W2:Y:S02]  /*95e0*/  @!P0 SYNCS.PHASECHK.TRANS64 P0, [R3+URZ+0x130], R0 ;  /* 0x00013000030085a7 */ /* 0x000ea400080010ff */
[----:B--2---:R-:W-:Y:S05]  /*95f0*/  @!P0 BRA `(.L_x_153) ;  /* 0xfffffffc00f08947 */ /* 0x004fea000383ffff */
[----:B------:R-:W-:Y:S05]  /*9600*/  BRA `(.L_x_154) ;  /* 0xffffffa000107947 */ /* 0x000fea000383ffff */
.L_x_66:
[----:B------:R-:W-:Y:S07]  /*9610*/  MOV R0, UR7 ;  /* 0x0000000700007c02 */ /* 0x000fee0008000f00 */
.L_x_155:
[----:B-1----:R1:W2:Y:S02]  /*9620*/  SYNCS.PHASECHK.TRANS64.TRYWAIT P0, [R0+URZ], R3 ;  /* 0x00000003000075a7 */ /* 0x0022a400080011ff */
[----:B--2---:R-:W-:Y:S05]  /*9630*/  @!P0 NANOSLEEP.SYNCS 0x989680 ;  /* 0x009896800000895d */ /* 0x004fea0003900000 */
[----:B------:R-:W2:Y:S02]  /*9640*/  @!P0 SYNCS.PHASECHK.TRANS64 P0, [R0+URZ], R3 ;  /* 0x00000003000085a7 */ /* 0x000ea400080010ff */
[----:B--2---:R-:W-:Y:S05]  /*9650*/  @!P0 BRA `(.L_x_155) ;  /* 0xfffffffc00f08947 */ /* 0x004fea000383ffff */
[----:B------:R-:W-:Y:S05]  /*9660*/  BRA `(.L_x_65) ;  /* 0xffffffa0002c7947 */ /* 0x000fea000383ffff */
.L_x_69:
[----:B------:R-:W-:-:S07]  /*9670*/  MOV R0, UR5 ;  /* 0x0000000500007c02 */ /* 0x000fce0008000f00 */
.L_x_156:
[----:B--2---:R2:W3:Y:S02]  /*9680*/  SYNCS.PHASECHK.TRANS64.TRYWAIT P0, [R0+URZ], R3 ;  /* 0x00000003000075a7 */ /* 0x0044e400080011ff */
[----:B---3--:R-:W-:Y:S05]  /*9690*/  @!P0 NANOSLEEP.SYNCS 0x989680 ;  /* 0x009896800000895d */ /* 0x008fea0003900000 */
[----:B------:R-:W3:Y:S02]  /*96a0*/  @!P0 SYNCS.PHASECHK.TRANS64 P0, [R0+URZ], R3 ;  /* 0x00000003000085a7 */ /* 0x000ee400080010ff */
[----:B---3--:R-:W-:Y:S05]  /*96b0*/  @!P0 BRA `(.L_x_156) ;  /* 0xfffffffc00f08947 */ /* 0x008fea000383ffff */
[----:B------:R-:W-:Y:S05]  /*96c0*/  BRA `(.L_x_157) ;  /* 0xffffffa000e07947 */ /* 0x000fea000383ffff */
.L_x_70:
[----:B------:R-:W-:-:S07]  /*96d0*/  MOV R0, UR5 ;  /* 0x0000000500007c02 */ /* 0x000fce0008000f00 */
.L_x_158:
[----:B--2---:R2:W3:Y:S02]  /*96e0*/  SYNCS.PHASECHK.TRANS64.TRYWAIT P0, [R0+URZ], R3 ;  /* 0x00000003000075a7 */ /* 0x0044e400080011ff */
[----:B---3--:R-:W-:Y:S05]  /*96f0*/  @!P0 NANOSLEEP.SYNCS 0x989680 ;  /* 0x009896800000895d */ /* 0x008fea0003900000 */
[----:B------:R-:W3:Y:S02]  /*9700*/  @!P0 SYNCS.PHASECHK.TRANS64 P0, [R0+URZ], R3 ;  /* 0x00000003000085a7 */ /* 0x000ee400080010ff */
[----:B---3--:R-:W-:Y:S05]  /*9710*/  @!P0 BRA `(.L_x_158) ;  /* 0xfffffffc00f08947 */ /* 0x008fea000383ffff */
[----:B------:R-:W-:Y:S05]  /*9720*/  BRA `(.L_x_159) ;  /* 0xffffffa000ec7947 */ /* 0x000fea000383ffff */
.L_x_71:
[----:B------:R-:W-:-:S07]  /*9730*/  MOV R0, UR5 ;  /* 0x0000000500007c02 */ /* 0x000fce0008000f00 */
.L_x_160:
[----:B--2---:R2:W3:Y:S02]  /*9740*/  SYNCS.PHASECHK.TRANS64.TRYWAIT P0, [R0+URZ], R3 ;  /* 0x00000003000075a7 */ /* 0x0044e400080011ff */
[----:B---3--:R-:W-:Y:S05]  /*9750*/  @!P0 NANOSLEEP.SYNCS 0x989680 ;  /* 0x009896800000895d */ /* 0x008fea0003900000 */
[----:B------:R-:W3:Y:S02]  /*9760*/  @!P0 SYNCS.PHASECHK.TRANS64 P0, [R0+URZ], R3 ;  /* 0x00000003000085a7 */ /* 0x000ee400080010ff */
[----:B---3--:R-:W-:Y:S05]  /*9770*/  @!P0 BRA `(.L_x_160) ;  /* 0xfffffffc00f08947 */ /* 0x008fea000383ffff */
[----:B------:R-:W-:Y:S05]  /*9780*/  BRA `(.L_x_161) ;  /* 0xffffffa000f87947 */ /* 0x000fea000383ffff */
.L_x_72:
[----:B------:R-:W-:-:S07]  /*9790*/  MOV R0, UR6 ;  /* 0x0000000600007c02 */ /* 0x000fce0008000f00 */
.L_x_162:
[----:B--2---:R2:W3:Y:S02]  /*97a0*/  SYNCS.PHASECHK.TRANS64.TRYWAIT P0, [R0+URZ], R3 ;  /* 0x00000003000075a7 */ /* 0x0044e400080011ff */
[----:B---3--:R-:W-:Y:S05]  /*97b0*/  @!P0 NANOSLEEP.SYNCS 0x989680 ;  /* 0x009896800000895d */ /* 0x008fea0003900000 */
[----:B------:R-:W3:Y:S02]  /*97c0*/  @!P0 SYNCS.PHASECHK.TRANS64 P0, [R0+URZ], R3 ;  /* 0x00000003000085a7 */ /* 0x000ee400080010ff */
[----:B---3--:R-:W-:Y:S05]  /*97d0*/  @!P0 BRA `(.L_x_162) ;  /* 0xfffffffc00f08947 */ /* 0x008fea000383ffff */
[----:B------:R-:W-:Y:S05]  /*97e0*/  BRA `(.L_x_163) ;  /* 0xffffffa400047947 */ /* 0x000fea000383ffff */
.L_x_77:
[----:B--2---:R2:W3:Y:S02]  /*97f0*/  SYNCS.PHASECHK.TRANS64.TRYWAIT P0, [R0+URZ+0xf0], R3 ;  /* 0x0000f003000075a7 */ /* 0x0044e400080011ff */
[----:B---3--:R-:W-:Y:S05]  /*9800*/  @!P0 NANOSLEEP.SYNCS 0x989680 ;  /* 0x009896800000895d */ /* 0x008fea0003900000 */
[----:B------:R-:W3:Y:S02]  /*9810*/  @!P0 SYNCS.PHASECHK.TRANS64 P0, [R0+URZ+0xf0], R3 ;  /* 0x0000f003000085a7 */ /* 0x000ee400080010ff */
[----:B---3--:R-:W-:Y:S05]  /*9820*/  @!P0 BRA `(.L_x_77) ;  /* 0xfffffffc00f08947 */ /* 0x008fea000383ffff */
[----:B------:R-:W-:Y:S05]  /*9830*/  BRA `(.L_x_164) ;  /* 0xffffffa800007947 */ /* 0x000fea000383ffff */
.L_x_80:
[----:B------:R-:W-:Y:S07]  /*9840*/  MOV R0, UR4 ;  /* 0x0000000400007c02 */ /* 0x000fee0008000f00 */
.L_x_165:
[----:B--2---:R2:W3:Y:S02]  /*9850*/  SYNCS.PHASECHK.TRANS64.TRYWAIT P0, [R0+URZ+0xe8], R3 ;  /* 0x0000e803000075a7 */ /* 0x0044e400080011ff */
[----:B---3--:R-:W-:Y:S05]  /*9860*/  @!P0 NANOSLEEP.SYNCS 0x989680 ;  /* 0x009896800000895d */ /* 0x008fea0003900000 */
[----:B------:R-:W3:Y:S02]  /*9870*/  @!P0 SYNCS.PHASECHK.TRANS64 P0, [R0+URZ+0xe8], R3 ;  /* 0x0000e803000085a7 */ /* 0x000ee400080010ff */
[----:B---3--:R-:W-:Y:S05]  /*9880*/  @!P0 BRA `(.L_x_165) ;  /* 0xfffffffc00f08947 */ /* 0x008fea000383ffff */
[----:B------:R-:W-:Y:S05]  /*9890*/  BRA `(.L_x_79) ;  /* 0xffffffa800e87947 */ /* 0x000fea000383ffff */
.L_x_83:
[----:B------:R-:W-:Y:S07]  /*98a0*/  MOV R3, UR13 ;  /* 0x0000000d00037c02 */ /* 0x000fee0008000f00 */
.L_x_166:
[----:B-1----:R1:W2:Y:S02]  /*98b0*/  SYNCS.PHASECHK.TRANS64.TRYWAIT P3, [R3+URZ+0xd0], R12 ;  /* 0x0000d00c030075a7 */ /* 0x0022a400080611ff */
[----:B--2---:R-:W-:Y:S05]  /*98c0*/  @!P3 NANOSLEEP.SYNCS 0x989680 ;  /* 0x009896800000b95d */ /* 0x004fea0003900000 */
[----:B------:R-:W2:Y:S02]  /*98d0*/  @!P3 SYNCS.PHASECHK.TRANS64 P3, [R3+URZ+0xd0], R12 ;  /* 0x0000d00c0300b5a7 */ /* 0x000ea400080610ff */
[----:B--2---:R-:W-:Y:S05]  /*98e0*/  @!P3 BRA `(.L_x_166) ;  /* 0xfffffffc00f0b947 */ /* 0x004fea000383ffff */
[----:B------:R-:W-:Y:S05]  /*98f0*/  BRA `(.L_x_167) ;  /* 0xffffffac00847947 */ /* 0x000fea000383ffff */
.L_x_85:
[----:B------:R-:W-:-:S07]  /*9900*/  MOV R0, UR4 ;  /* 0x0000000400007c02 */ /* 0x000fce0008000f00 */
.L_x_168:
[----:B-1----:R1:W2:Y:S02]  /*9910*/  SYNCS.PHASECHK.TRANS64.TRYWAIT P0, [R0+URZ], R3 ;  /* 0x00000003000075a7 */ /* 0x0022a400080011ff */
[----:B--2---:R-:W-:Y:S05]  /*9920*/  @!P0 NANOSLEEP.SYNCS 0x989680 ;  /* 0x009896800000895d */ /* 0x004fea0003900000 */
[----:B------:R-:W2:Y:S02]  /*9930*/  @!P0 SYNCS.PHASECHK.TRANS64 P0, [R0+URZ], R3 ;  /* 0x00000003000085a7 */ /* 0x000ea400080010ff */
[----:B--2---:R-:W-:Y:S05]  /*9940*/  @!P0 BRA `(.L_x_168) ;  /* 0xfffffffc00f08947 */ /* 0x004fea000383ffff */
[----:B------:R-:W-:Y:S05]  /*9950*/  BRA `(.L_x_169) ;  /* 0xffffffb400587947 */ /* 0x000fea000383ffff */
.L_x_87:
[----:B--2---:R2:W4:Y:S02]  /*9960*/  SYNCS.PHASECHK.TRANS64.TRYWAIT P0, [R0+URZ+0xf0], R3 ;  /* 0x0000f003000075a7 */ /* 0x00452400080011ff */
[----:B----4-:R-:W-:Y:S05]  /*9970*/  @!P0 NANOSLEEP.SYNCS 0x989680 ;  /* 0x009896800000895d */ /* 0x010fea0003900000 */
[----:B------:R-:W4:Y:S02]  /*9980*/  @!P0 SYNCS.PHASECHK.TRANS64 P0, [R0+URZ+0xf0], R3 ;  /* 0x0000f003000085a7 */ /* 0x000f2400080010ff */
[----:B----4-:R-:W-:Y:S05]  /*9990*/  @!P0 BRA `(.L_x_87) ;  /* 0xfffffffc00f08947 */ /* 0x010fea000383ffff */
[----:B------:R-:W-:Y:S05]  /*99a0*/  BRA `(.L_x_170) ;  /* 0xffffffb8003c7947 */ /* 0x000fea000383ffff */
.L_x_97:
[----:B-1----:R1:W2:Y:S02]  /*99b0*/  SYNCS.PHASECHK.TRANS64.TRYWAIT P0, [R0+URZ+0xc0], R3 ;  /* 0x0000c003000075a7 */ /* 0x0022a400080011ff */
[----:B--2---:R-:W-:Y:S05]  /*99c0*/  @!P0 NANOSLEEP.SYNCS 0x989680 ;  /* 0x009896800000895d */ /* 0x004fea0003900000 */
[----:B------:R-:W2:Y:S02]  /*99d0*/  @!P0 SYNCS.PHASECHK.TRANS64 P0, [R0+URZ+0xc0], R3 ;  /* 0x0000c003000085a7 */ /* 0x000ea400080010ff */
[----:B--2---:R-:W-:Y:S05]  /*99e0*/  @!P0 BRA `(.L_x_97) ;  /* 0xfffffffc00f08947 */ /* 0x004fea000383ffff */
[----:B------:R-:W-:Y:S05]  /*99f0*/  BRA `(.L_x_96) ;  /* 0xffffffc400447947 */ /* 0x000fea000383ffff */
.L_x_99:
[----:B-1----:R1:W2:Y:S02]  /*9a00*/  SYNCS.PHASECHK.TRANS64.TRYWAIT P1, [R176+URZ+0x110], R9 ;  /* 0x00011009b00075a7 */ /* 0x0022a400080211ff */
[----:B--2---:R-:W-:Y:S05]  /*9a10*/  @!P1 NANOSLEEP.SYNCS 0x989680 ;  /* 0x009896800000995d */ /* 0x004fea0003900000 */
[----:B------:R-:W2:Y:S02]  /*9a20*/  @!P1 SYNCS.PHASECHK.TRANS64 P1, [R176+URZ+0x110], R9 ;  /* 0x00011009b00095a7 */ /* 0x000ea400080210ff */
[----:B--2---:R-:W-:Y:S05]  /*9a30*/  @!P1 BRA `(.L_x_99) ;  /* 0xfffffffc00f09947 */ /* 0x004fea000383ffff */
[----:B------:R-:W-:Y:S05]  /*9a40*/  BRA `(.L_x_98) ;  /* 0xffffffc400fc7947 */ /* 0x000fea000383ffff */
        .weak           $__internal_0_$__cuda_sm10x_tcgen05_guardrail_trap_col_being_dealloced_not_returned_by_alloc
        .type           $__internal_0_$__cuda_sm10x_tcgen05_guardrail_trap_col_being_dealloced_not_returned_by_alloc,@function
        .size           $__internal_0_$__cuda_sm10x_tcgen05_guardrail_trap_col_being_dealloced_not_returned_by_alloc,($__internal_1_$__cuda_sm10x_tcgen05_guardrail_trap_phase_invalid_during_alloc - $__internal_0_$__cuda_sm10x_tcgen05_guardrail_trap_col_being_dealloced_not_returned_by_alloc)
$__internal_0_$__cuda_sm10x_tcgen05_guardrail_trap_col_being_dealloced_not_returned_by_alloc:
[----:B------:R-:W-:Y:S05]  /*9a50*/  BPT.TRAP 0x1 ;  /* 0x000000040000795c */ /* 0x000fea0000300000 */
[----:B------:R-:W-:-:S04]  /*9a60*/  HFMA2 R3, -RZ, RZ, 0, 0 ;  /* 0x00000000ff037431 */ /* 0x000fc800000001ff */
[----:B------:R-:W-:Y:S05]  /*9a70*/  RET.REL.NODEC R2 `(_ZN7cutlass13device_kernelINS_4gemm6kernel13GemmUniversalIN4cute5tupleIJiiiiEEENS1_10collective13CollectiveMmaINS1_35MainloopSm100TmaUmmaWarpSpecializedILi12ELi2ELi4ENS5_IJNS4_1CILi1EEESB_SB_EEEEENS5_IJNSA_ILi64EEENSA_ILi176EEENSA_ILi32EEEEEENS_10bfloat16_tENS5_IJlSB_lEEESI_SJ_NS4_8TiledMMAINS4_8MMA_AtomIJNS4_20SM100_MMA_F16BF16_SSISI_SI_fLi64ELi176ELNS4_4UMMA5MajorE0ELSO_0ELNSN_7ScaleInE0ELSP_0EEEEEENS4_6LayoutISC_NS5_IJNSA_ILi0EEEST_ST_EEEEENS5_IJNS4_10UnderscoreESW_SW_EEEEENS4_13SM90_TMA_LOADENS4_14ComposedLayoutINS4_7SwizzleILi2ELi4ELi3EEENS4_18smem_ptr_flag_bitsILi16EEENSS_INS5_IJNSA_ILi8EEESG_EEENS5_IJSG_SB_EEEEEEEvNS4_8identityESZ_S19_vS1A_EENS_8epilogue10collective18CollectiveEpilogueINS1C_23Sm100TmaWarpSpecializedILi2ELi1ELi88ELb1ELb0EEEJSH_NS5_IJNSS_ISE_SB_EENSS_ISF_SB_EEEEESI_SJ_SI_SJ_NS1C_6fusion15FusionCallbacksIS1G_NS1K_17LinearCombinationISI_fSI_fLNS_15FloatRoundStyleE2EEESH_S1J_JEEENS4_5SM1004TMEM4LOAD26SM100_TMEM_LOAD_16dp256b2xESZ_NS10_INS11_ILi1ELi4ELi3EEES14_NSS_INS5_IJS15_NSA_ILi16EEEEEENS5_IJS1V_SB_EEEEEEENS4_17SM75_U32x4_LDSM_NENS4_14SM90_TMA_STOREES1Z_NS4_17SM90_U32x4_STSM_NENS4_39AutoVectorizingCopyWithAssumedAlignmentILi128EEEEEEvvEEEEvNT_6ParamsE) ;  /* 0xffffff6402607950 */ /* 0x000fea0003c3ffff */
        .weak           $__internal_1_$__cuda_sm10x_tcgen05_guardrail_trap_phase_invalid_during_alloc
        .type           $__internal_1_$__cuda_sm10x_tcgen05_guardrail_trap_phase_invalid_during_alloc,@function
        .size           $__internal_1_$__cuda_sm10x_tcgen05_guardrail_trap_phase_invalid_during_alloc,($__internal_2_$__cuda_sm10x_tcgen05_guardrail_trap_unallocated_columns_being_dealloced - $__internal_1_$__cuda_sm10x_tcgen05_guardrail_trap_phase_invalid_during_alloc)
$__internal_1_$__cuda_sm10x_tcgen05_guardrail_trap_phase_invalid_during_alloc:
[----:B------:R-:W-:Y:S05]  /*9a80*/  BPT.TRAP 0x1 ;  /* 0x000000040000795c */ /* 0x000fea0000300000 */
[----:B------:R-:W-:-:S04]  /*9a90*/  MOV R3, 0x0 ;  /* 0x0000000000037802 */ /* 0x000fc80000000f00 */
[----:B------:R-:W-:Y:S05]  /*9aa0*/  RET.REL.NODEC R2 `(_ZN7cutlass13device_kernelINS_4gemm6kernel13GemmUniversalIN4cute5tupleIJiiiiEEENS1_10collective13CollectiveMmaINS1_35MainloopSm100TmaUmmaWarpSpecializedILi12ELi2ELi4ENS5_IJNS4_1CILi1EEESB_SB_EEEEENS5_IJNSA_ILi64EEENSA_ILi176EEENSA_ILi32EEEEEENS_10bfloat16_tENS5_IJlSB_lEEESI_SJ_NS4_8TiledMMAINS4_8MMA_AtomIJNS4_20SM100_MMA_F16BF16_SSISI_SI_fLi64ELi176ELNS4_4UMMA5MajorE0ELSO_0ELNSN_7ScaleInE0ELSP_0EEEEEENS4_6LayoutISC_NS5_IJNSA_ILi0EEEST_ST_EEEEENS5_IJNS4_10UnderscoreESW_SW_EEEEENS4_13SM90_TMA_LOADENS4_14ComposedLayoutINS4_7SwizzleILi2ELi4ELi3EEENS4_18smem_ptr_flag_bitsILi16EEENSS_INS5_IJNSA_ILi8EEESG_EEENS5_IJSG_SB_EEEEEEEvNS4_8identityESZ_S19_vS1A_EENS_8epilogue10collective18CollectiveEpilogueINS1C_23Sm100TmaWarpSpecializedILi2ELi1ELi88ELb1ELb0EEEJSH_NS5_IJNSS_ISE_SB_EENSS_ISF_SB_EEEEESI_SJ_SI_SJ_NS1C_6fusion15FusionCallbacksIS1G_NS1K_17LinearCombinationISI_fSI_fLNS_15FloatRoundStyleE2EEESH_S1J_JEEENS4_5SM1004TMEM4LOAD26SM100_TMEM_LOAD_16dp256b2xESZ_NS10_INS11_ILi1ELi4ELi3EEES14_NSS_INS5_IJS15_NSA_ILi16EEEEEENS5_IJS1V_SB_EEEEEEENS4_17SM75_U32x4_LDSM_NENS4_14SM90_TMA_STOREES1Z_NS4_17SM90_U32x4_STSM_NENS4_39AutoVectorizingCopyWithAssumedAlignmentILi128EEEEEEvvEEEEvNT_6ParamsE) ;  /* 0xffffff6402547950 */ /* 0x000fea0003c3ffff */
        .weak           $__internal_2_$__cuda_sm10x_tcgen05_guardrail_trap_unallocated_columns_being_dealloced
        .type           $__internal_2_$__cuda_sm10x_tcgen05_guardrail_trap_unallocated_columns_being_dealloced,@function
        .size           $__internal_2_$__cuda_sm10x_tcgen05_guardrail_trap_unallocated_columns_being_dealloced,(.L_x_172 - $__internal_2_$__cuda_sm10x_tcgen05_guardrail_trap_unallocated_columns_being_dealloced)
$__internal_2_$__cuda_sm10x_tcgen05_guardrail_trap_unallocated_columns_being_dealloced:
[----:B------:R-:W-:Y:S05]  /*9ab0*/  BPT.TRAP 0x1 ;  /* 0x000000040000795c */ /* 0x000fea0000300000 */
[----:B------:R-:W-:-:S04]  /*9ac0*/  HFMA2 R3, -RZ, RZ, 0, 0 ;  /* 0x00000000ff037431 */ /* 0x000fc800000001ff */
[----:B------:R-:W-:Y:S05]  /*9ad0*/  RET.REL.NODEC R2 `(_ZN7cutlass13device_kernelINS_4gemm6kernel13GemmUniversalIN4cute5tupleIJiiiiEEENS1_10collective13CollectiveMmaINS1_35MainloopSm100TmaUmmaWarpSpecializedILi12ELi2ELi4ENS5_IJNS4_1CILi1EEESB_SB_EEEEENS5_IJNSA_ILi64EEENSA_ILi176EEENSA_ILi32EEEEEENS_10bfloat16_tENS5_IJlSB_lEEESI_SJ_NS4_8TiledMMAINS4_8MMA_AtomIJNS4_20SM100_MMA_F16BF16_SSISI_SI_fLi64ELi176ELNS4_4UMMA5MajorE0ELSO_0ELNSN_7ScaleInE0ELSP_0EEEEEENS4_6LayoutISC_NS5_IJNSA_ILi0EEEST_ST_EEEEENS5_IJNS4_10UnderscoreESW_SW_EEEEENS4_13SM90_TMA_LOADENS4_14ComposedLayoutINS4_7SwizzleILi2ELi4ELi3EEENS4_18smem_ptr_flag_bitsILi16EEENSS_INS5_IJNSA_ILi8EEESG_EEENS5_IJSG_SB_EEEEEEEvNS4_8identityESZ_S19_vS1A_EENS_8epilogue10collective18CollectiveEpilogueINS1C_23Sm100TmaWarpSpecializedILi2ELi1ELi88ELb1ELb0EEEJSH_NS5_IJNSS_ISE_SB_EENSS_ISF_SB_EEEEESI_SJ_SI_SJ_NS1C_6fusion15FusionCallbacksIS1G_NS1K_17LinearCombinationISI_fSI_fLNS_15FloatRoundStyleE2EEESH_S1J_JEEENS4_5SM1004TMEM4LOAD26SM100_TMEM_LOAD_16dp256b2xESZ_NS10_INS11_ILi1ELi4ELi3EEES14_NSS_INS5_IJS15_NSA_ILi16EEEEEENS5_IJS1V_SB_EEEEEEENS4_17SM75_U32x4_LDSM_NENS4_14SM90_TMA_STOREES1Z_NS4_17SM90_U32x4_STSM_NENS4_39AutoVectorizingCopyWithAssumedAlignmentILi128EEEEEEvvEEEEvNT_6ParamsE) ;  /* 0xffffff6402487950 */ /* 0x000fea0003c3ffff */
.L_x_171:
[----:B------:R-:W-:-:S00]  /*9ae0*/  BRA `(.L_x_171) ;  /* 0xfffffffc00fc7947 */ /* 0x000fc0000383ffff */
[----:B------:R-:W-:-:S00]  /*9af0*/  NOP ;  /* 0x0000000000007918 */ /* 0x000fc00000000000 */
        /* <DEDUP_REMOVED lines=8> */
.L_x_172:


//--------------------- .nv.global.init           --------------------------
	.section	.nv.global.init,"aw",@progbits
.nv.global.init:
	.type		$str$27,@object
	.size		$str$27,($str$28 - $str$27)
$str$27:
        /*0000*/ 	.byte	0x28, 0x61, 0x64, 0x64, 0x72, 0x65, 0x73, 0x73, 0x20, 0x26, 0x20, 0x6d, 0x61, 0x73, 0x6b, 0x29
        /*0010*/ 	.byte	0x20, 0x3d, 0x3d, 0x20, 0x30, 0x00
	.type		$str$28,@object
	.size		$str$28,($str$26 - $str$28)
$str$28:
        /*0016*/ 	.byte	0x2f, 0x74, 0x6d, 0x70, 0x2f, 0x63, 0x75, 0x74, 0x6c, 0x61, 0x73, 0x73, 0x5f, 0x73, 0x77, 0x65
        /*0026*/ 	.byte	0x65, 0x70, 0x5f, 0x73, 0x72, 0x63, 0x2f, 0x69, 0x6e, 0x63, 0x6c, 0x75, 0x64, 0x65, 0x2f, 0x63
        /*0036*/ 	.byte	0x75, 0x74, 0x65, 0x2f, 0x70, 0x6f, 0x69, 0x6e, 0x74, 0x65, 0x72, 0x5f, 0x66, 0x6c, 0x61, 0x67
        /*0046*/ 	.byte	0x67, 0x65, 0x64, 0x2e, 0x68, 0x70, 0x70, 0x00
	.type		$str$26,@object
	.size		$str$26,($str$25 - $str$26)
$str$26:
        /*004e*/ 	.byte	0x2f, 0x74, 0x6d, 0x70, 0x2f, 0x63, 0x75, 0x74, 0x6c, 0x61, 0x73, 0x73, 0x5f, 0x73, 0x77, 0x65
        /*005e*/ 	.byte	0x65, 0x70, 0x5f, 0x73, 0x72, 0x63, 0x2f, 0x69, 0x6e, 0x63, 0x6c, 0x75, 0x64, 0x65, 0x2f, 0x63
        /*006e*/ 	.byte	0x75, 0x74, 0x65, 0x2f, 0x61, 0x74, 0x6f, 0x6d, 0x2f, 0x63, 0x6f, 0x70, 0x79, 0x5f, 0x74, 0x72
        /*007e*/ 	.byte	0x61, 0x69, 0x74, 0x73, 0x5f, 0x73, 0x6d, 0x31, 0x30, 0x30, 0x2e, 0x68, 0x70, 0x70, 0x00
	.type		$str$25,@object
	.size		$str$25,(__unnamed_1 - $str$25)
$str$25:
        /*008d*/ 	.byte	0x28, 0x28, 0x75, 0x69, 0x6e, 0x74, 0x33, 0x32, 0x5f, 0x74, 0x28, 0x74, 0x68, 0x72, 0x65, 0x61
        /*009d*/ 	.byte	0x64, 0x49, 0x64, 0x78, 0x2e, 0x78, 0x29, 0x20, 0x2f, 0x20, 0x33, 0x32, 0x29, 0x20, 0x25, 0x20
        /*00ad*/ 	.byte	0x34, 0x29, 0x20, 0x3d, 0x3d, 0x20, 0x28, 0x28, 0x28, 0x74, 0x6d, 0x65, 0x6d, 0x5f, 0x61, 0x64
        /*00bd*/ 	.byte	0x64, 0x72, 0x20, 0x3e, 0x3e, 0x20, 0x31, 0x36, 0x29, 0x20, 0x2f, 0x20, 0x33, 0x32, 0x29, 0x20
        /*00cd*/ 	.byte	0x25, 0x20, 0x34, 0x29, 0x00
	.type		__unnamed_1,@object
	.size		__unnamed_1,(__unnamed_2 - __unnamed_1)
__unnamed_1:
        /*00d2*/ 	.byte	0x61, 0x75, 0x74, 0x6f, 0x20, 0x63, 0x75, 0x74, 0x65, 0x3a, 0x3a, 0x61, 0x73, 0x5f, 0x70, 0x6f
        /* <DEDUP_REMOVED lines=24> */
        /*0262*/ 	.byte	0x3a, 0x43, 0x3c, 0x31, 0x31, 0x32, 0x36, 0x34, 0x3e, 0x3e, 0x3e, 0x3e, 0x5d, 0x00
	.type		__unnamed_2,@object
	.size		__unnamed_2,(.L_2 - __unnamed_2)
__unnamed_2:
        /* <DEDUP_REMOVED lines=42> */
        /*0510*/ 	.byte	0x3e, 0x5d, 0x00
.L_2:


//--------------------- .nv.shared._ZN7cutlass13device_kernelINS_4gemm6kernel13GemmUniversalIN4cute5tupleIJiiiiEEENS1_10collective13CollectiveMmaINS1_35MainloopSm100TmaUmmaWarpSpecializedILi12ELi2ELi4ENS5_IJNS4_1CILi1EEESB_SB_EEEEENS5_IJNSA_ILi64EEENSA_ILi176EEENSA_ILi32EEEEEENS_10bfloat16_tENS5_IJlSB_lEEESI_SJ_NS4_8TiledMMAINS4_8MMA_AtomIJNS4_20SM100_MMA_F16BF16_SSISI_SI_fLi64ELi176ELNS4_4UMMA5MajorE0ELSO_0ELNSN_7ScaleInE0ELSP_0EEEEEENS4_6LayoutISC_NS5_IJNSA_ILi0EEEST_ST_EEEEENS5_IJNS4_10UnderscoreESW_SW_EEEEENS4_13SM90_TMA_LOADENS4_14ComposedLayoutINS4_7SwizzleILi2ELi4ELi3EEENS4_18smem_ptr_flag_bitsILi16EEENSS_INS5_IJNSA_ILi8EEESG_EEENS5_IJSG_SB_EEEEEEEvNS4_8identityESZ_S19_vS1A_EENS_8epilogue10collective18CollectiveEpilogueINS1C_23Sm100TmaWarpSpecializedILi2ELi1ELi88ELb1ELb0EEEJSH_NS5_IJNSS_ISE_SB_EENSS_ISF_SB_EEEEESI_SJ_SI_SJ_NS1C_6fusion15FusionCallbacksIS1G_NS1K_17LinearCombinationISI_fSI_fLNS_15FloatRoundStyleE2EEESH_S1J_JEEENS4_5SM1004TMEM4LOAD26SM100_TMEM_LOAD_16dp256b2xESZ_NS10_INS11_ILi1ELi4ELi3EEES14_NSS_INS5_IJS15_NSA_ILi16EEEEEENS5_IJS1V_SB_EEEEEEENS4_17SM75_U32x4_LDSM_NENS4_14SM90_TMA_STOREES1Z_NS4_17SM90_U32x4_STSM_NENS4_39AutoVectorizingCopyWithAssumedAlignmentILi128EEEEEEvvEEEEvNT_6ParamsE --------------------------
	.section	.nv.shared._ZN7cutlass13device_kernelINS_4gemm6kernel13GemmUniversalIN4cute5tupleIJiiiiEEENS1_10collective13CollectiveMmaINS1_35MainloopSm100TmaUmmaWarpSpecializedILi12ELi2ELi4ENS5_IJNS4_1CILi1EEESB_SB_EEEEENS5_IJNSA_ILi64EEENSA_ILi176EEENSA_ILi32EEEEEENS_10bfloat16_tENS5_IJlSB_lEEESI_SJ_NS4_8TiledMMAINS4_8MMA_AtomIJNS4_20SM100_MMA_F16BF16_SSISI_SI_fLi64ELi176ELNS4_4UMMA5MajorE0ELSO_0ELNSN_7ScaleInE0ELSP_0EEEEEENS4_6LayoutISC_NS5_IJNSA_ILi0EEEST_ST_EEEEENS5_IJNS4_10UnderscoreESW_SW_EEEEENS4_13SM90_TMA_LOADENS4_14ComposedLayoutINS4_7SwizzleILi2ELi4ELi3EEENS4_18smem_ptr_flag_bitsILi16EEENSS_INS5_IJNSA_ILi8EEESG_EEENS5_IJSG_SB_EEEEEEEvNS4_8identityESZ_S19_vS1A_EENS_8epilogue10collective18CollectiveEpilogueINS1C_23Sm100TmaWarpSpecializedILi2ELi1ELi88ELb1ELb0EEEJSH_NS5_IJNSS_ISE_SB_EENSS_ISF_SB_EEEEESI_SJ_SI_SJ_NS1C_6fusion15FusionCallbacksIS1G_NS1K_17LinearCombinationISI_fSI_fLNS_15FloatRoundStyleE2EEESH_S1J_JEEENS4_5SM1004TMEM4LOAD26SM100_TMEM_LOAD_16dp256b2xESZ_NS10_INS11_ILi1ELi4ELi3EEES14_NSS_INS5_IJS15_NSA_ILi16EEEEEENS5_IJS1V_SB_EEEEEEENS4_17SM75_U32x4_LDSM_NENS4_14SM90_TMA_STOREES1Z_NS4_17SM90_U32x4_STSM_NENS4_39AutoVectorizingCopyWithAssumedAlignmentILi128EEEEEEvvEEEEvNT_6ParamsE,"aw",@nobits
	.sectionflags	@""
	.align	16
	.zero		1024


//--------------------- .nv.shared.reserved.0     --------------------------
	.section	.nv.shared.reserved.0,"aw",@nobits
	.weak		__nv_reservedSMEM_offset_0_alias
	.size		__nv_reservedSMEM_offset_0_alias, 0, 64
	.other		__nv_reservedSMEM_offset_0_alias,@"STO_CUDA_RESERVED_SHARED STV_DEFAULT"
__nv_reservedSMEM_offset_0_alias:
	.zero		0
.nv.shared.reserved.0:
	.zero		64
	.weak		__nv_reservedSMEM_tcgen05_partition
	.type		__nv_reservedSMEM_tcgen05_partition,@object
	.size		__nv_reservedSMEM_tcgen05_partition,(.L_0 - __nv_reservedSMEM_tcgen05_partition)
__nv_reservedSMEM_tcgen05_partition:
	.zero		32
.L_0:


//--------------------- .nv.global                --------------------------
	.section	.nv.global,"aw",@nobits
.nv.global:
	.type		_ZN39_INTERNAL_2910000f_4_k_cu_d7671fd5_61184cute1_E,@object
	.size		_ZN39_INTERNAL_2910000f_4_k_cu_d7671fd5_61184cute1_E,(_ZN39_INTERNAL_2910000f_4_k_cu_d7671fd5_61184cuda3std3__45__cpo6cbeginE - _ZN39_INTERNAL_2910000f_4_k_cu_d7671fd5_61184cute1_E)
_ZN39_INTERNAL_2910000f_4_k_cu_d7671fd5_61184cute1_E:
	.zero		1
	.type		_ZN39_INTERNAL_2910000f_4_k_cu_d7671fd5_61184cuda3std3__45__cpo6cbeginE,@object
	.size		_ZN39_INTERNAL_2910000f_4_k_cu_d7671fd5_61184cuda3std3__45__cpo6cbeginE,(_ZN39_INTERNAL_2910000f_4_k_cu_d7671fd5_61184cuda3std3__48in_placeE - _ZN39_INTERNAL_2910000f_4_k_cu_d7671fd5_61184cuda3std3__45__cpo6cbeginE)
_ZN39_INTERNAL_2910000f_4_k_cu_d7671fd5_61184cuda3std3__45__cpo6cbeginE:
	.zero		1
	.type		_ZN39_INTERNAL_2910000f_4_k_cu_d7671fd5_61184cuda3std3__48in_placeE,@object
	.size		_ZN39_INTERNAL_2910000f_4_k_cu_d7671fd5_61184cuda3std3__48in_placeE,(_ZN39_INTERNAL_2910000f_4_k_cu_d7671fd5_61184cuda3std6ranges3__45__cpo9iter_moveE - _ZN39_INTERNAL_2910000f_4_k_cu_d7671fd5_61184cuda3std3__48in_placeE)
_ZN39_INTERNAL_2910000f_4_k_cu_d7671fd5_61184cuda3std3__48in_placeE:
	.zero		1
	.type		_ZN39_INTERNAL_2910000f_4_k_cu_d7671fd5_61184cuda3std6ranges3__45__cpo9iter_moveE,@object
	.size		_ZN39_INTERNAL_2910000f_4_k_cu_d7671fd5_61184cuda3std6ranges3__45__cpo9iter_moveE,(_ZN39_INTERNAL_2910000f_4_k_cu_d7671fd5_61184cuda3std3__45__cpo5beginE - _ZN39_INTERNAL_2910000f_4_k_cu_d7671fd5_61184cuda3std6ranges3__45__cpo9iter_moveE)
_ZN39_INTERNAL_2910000f_4_k_cu_d7671fd5_61184cuda3std6ranges3__45__cpo9iter_moveE:
	.zero		1
	.type		_ZN39_INTERNAL_2910000f_4_k_cu_d7671fd5_61184cuda3std3__45__cpo5beginE,@object
	.size		_ZN39_INTERNAL_2910000f_4_k_cu_d7671fd5_61184cuda3std3__45__cpo5beginE,(_ZN39_INTERNAL_2910000f_4_k_cu_d7671fd5_61184cuda3std3__441_GLOBAL__N__2910000f_4_k_cu_d7671fd5_61186ignoreE - _ZN39_INTERNAL_2910000f_4_k_cu_d7671fd5_61184cuda3std3__45__cpo5beginE)
_ZN39_INTERNAL_2910000f_4_k_cu_d7671fd5_61184cuda3std3__45__cpo5beginE:
	.zero		1
	.type		_ZN39_INTERNAL_2910000f_4_k_cu_d7671fd5_61184cuda3std3__441_GLOBAL__N__2910000f_4_k_cu_d7671fd5_61186ignoreE,@object
	.size		_ZN39_INTERNAL_2910000f_4_k_cu_d7671fd5_61184cuda3std3__441_GLOBAL__N__2910000f_4_k_cu_d7671fd5_61186ignoreE,(_ZN39_INTERNAL_2910000f_4_k_cu_d7671fd5_61184cute7productE - _ZN39_INTERNAL_2910000f_4_k_cu_d7671fd5_61184cuda3std3__441_GLOBAL__N__2910000f_4_k_cu_d7671fd5_61186ignoreE)
_ZN39_INTERNAL_2910000f_4_k_cu_d7671fd5_61184cuda3std3__441_GLOBAL__N__2910000f_4_k_cu_d7671fd5_61186ignoreE:
	.zero		1
	.type		_ZN39_INTERNAL_2910000f_4_k_cu_d7671fd5_61184cute7productE,@object
	.size		_ZN39_INTERNAL_2910000f_4_k_cu_d7671fd5_61184cute7productE,(_ZN39_INTERNAL_2910000f_4_k_cu_d7671fd5_61184cuda3std3__45__cpo3endE - _ZN39_INTERNAL_2910000f_4_k_cu_d7671fd5_61184cute7productE)
_ZN39_INTERNAL_2910000f_4_k_cu_d7671fd5_61184cute7productE:
	.zero		1
	.type		_ZN39_INTERNAL_2910000f_4_k_cu_d7671fd5_61184cuda3std3__45__cpo3endE,@object
	.size		_ZN39_INTERNAL_2910000f_4_k_cu_d7671fd5_61184cuda3std3__45__cpo3endE,(_ZN39_INTERNAL_2910000f_4_k_cu_d7671fd5_61184cuda3std3__419piecewise_constructE - _ZN39_INTERNAL_2910000f_4_k_cu_d7671fd5_61184cuda3std3__45__cpo3endE)
_ZN39_INTERNAL_2910000f_4_k_cu_d7671fd5_61184cuda3std3__45__cpo3endE:
	.zero		1
	.type		_ZN39_INTERNAL_2910000f_4_k_cu_d7671fd5_61184cuda3std3__419piecewise_constructE,@object
	.size		_ZN39_INTERNAL_2910000f_4_k_cu_d7671fd5_61184cuda3std3__419piecewise_constructE,(_ZN39_INTERNAL_2910000f_4_k_cu_d7671fd5_61184cuda3std3__45__cpo4cendE - _ZN39_INTERNAL_2910000f_4_k_cu_d7671fd5_61184cuda3std3__419piecewise_constructE)
_ZN39_INTERNAL_2910000f_4_k_cu_d7671fd5_61184cuda3std3__419piecewise_constructE:
	.zero		1
	.type		_ZN39_INTERNAL_2910000f_4_k_cu_d7671fd5_61184cuda3std3__45__cpo4cendE,@object
	.size		_ZN39_INTERNAL_2910000f_4_k_cu_d7671fd5_61184cuda3std3__45__cpo4cendE,(_ZN39_INTERNAL_2910000f_4_k_cu_d7671fd5_61184cuda3std6ranges3__45__cpo4swapE - _ZN39_INTERNAL_2910000f_4_k_cu_d7671fd5_61184cuda3std3__45__cpo4cendE)
_ZN39_INTERNAL_2910000f_4_k_cu_d7671fd5_61184cuda3std3__45__cpo4cendE:
	.zero		1
	.type		_ZN39_INTERNAL_2910000f_4_k_cu_d7671fd5_61184cuda3std6ranges3__45__cpo4swapE,@object
	.size		_ZN39_INTERNAL_2910000f_4_k_cu_d7671fd5_61184cuda3std6ranges3__45__cpo4swapE,(.L_10 - _ZN39_INTERNAL_2910000f_4_k_cu_d7671fd5_61184cuda3std6ranges3__45__cpo4swapE)
_ZN39_INTERNAL_2910000f_4_k_cu_d7671fd5_61184cuda3std6ranges3__45__cpo4swapE:
	.zero		1
.L_10:


//--------------------- .nv.constant0._ZN7cutlass13device_kernelINS_4gemm6kernel13GemmUniversalIN4cute5tupleIJiiiiEEENS1_10collective13CollectiveMmaINS1_35MainloopSm100TmaUmmaWarpSpecializedILi12ELi2ELi4ENS5_IJNS4_1CILi1EEESB_SB_EEEEENS5_IJNSA_ILi64EEENSA_ILi176EEENSA_ILi32EEEEEENS_10bfloat16_tENS5_IJlSB_lEEESI_SJ_NS4_8TiledMMAINS4_8MMA_AtomIJNS4_20SM100_MMA_F16BF16_SSISI_SI_fLi64ELi176ELNS4_4UMMA5MajorE0ELSO_0ELNSN_7ScaleInE0ELSP_0EEEEEENS4_6LayoutISC_NS5_IJNSA_ILi0EEEST_ST_EEEEENS5_IJNS4_10UnderscoreESW_SW_EEEEENS4_13SM90_TMA_LOADENS4_14ComposedLayoutINS4_7SwizzleILi2ELi4ELi3EEENS4_18smem_ptr_flag_bitsILi16EEENSS_INS5_IJNSA_ILi8EEESG_EEENS5_IJSG_SB_EEEEEEEvNS4_8identityESZ_S19_vS1A_EENS_8epilogue10collective18CollectiveEpilogueINS1C_23Sm100TmaWarpSpecializedILi2ELi1ELi88ELb1ELb0EEEJSH_NS5_IJNSS_ISE_SB_EENSS_ISF_SB_EEEEESI_SJ_SI_SJ_NS1C_6fusion15FusionCallbacksIS1G_NS1K_17LinearCombinationISI_fSI_fLNS_15FloatRoundStyleE2EEESH_S1J_JEEENS4_5SM1004TMEM4LOAD26SM100_TMEM_LOAD_16dp256b2xESZ_NS10_INS11_ILi1ELi4ELi3EEES14_NSS_INS5_IJS15_NSA_ILi16EEEEEENS5_IJS1V_SB_EEEEEEENS4_17SM75_U32x4_LDSM_NENS4_14SM90_TMA_STOREES1Z_NS4_17SM90_U32x4_STSM_NENS4_39AutoVectorizingCopyWithAssumedAlignmentILi128EEEEEEvvEEEEvNT_6ParamsE --------------------------
	.section	.nv.constant0._ZN7cutlass13device_kernelINS_4gemm6kernel13GemmUniversalIN4cute5tupleIJiiiiEEENS1_10collective13CollectiveMmaINS1_35MainloopSm100TmaUmmaWarpSpecializedILi12ELi2ELi4ENS5_IJNS4_1CILi1EEESB_SB_EEEEENS5_IJNSA_ILi64EEENSA_ILi176EEENSA_ILi32EEEEEENS_10bfloat16_tENS5_IJlSB_lEEESI_SJ_NS4_8TiledMMAINS4_8MMA_AtomIJNS4_20SM100_MMA_F16BF16_SSISI_SI_fLi64ELi176ELNS4_4UMMA5MajorE0ELSO_0ELNSN_7ScaleInE0ELSP_0EEEEEENS4_6LayoutISC_NS5_IJNSA_ILi0EEEST_ST_EEEEENS5_IJNS4_10UnderscoreESW_SW_EEEEENS4_13SM90_TMA_LOADENS4_14ComposedLayoutINS4_7SwizzleILi2ELi4ELi3EEENS4_18smem_ptr_flag_bitsILi16EEENSS_INS5_IJNSA_ILi8EEESG_EEENS5_IJSG_SB_EEEEEEEvNS4_8identityESZ_S19_vS1A_EENS_8epilogue10collective18CollectiveEpilogueINS1C_23Sm100TmaWarpSpecializedILi2ELi1ELi88ELb1ELb0EEEJSH_NS5_IJNSS_ISE_SB_EENSS_ISF_SB_EEEEESI_SJ_SI_SJ_NS1C_6fusion15FusionCallbacksIS1G_NS1K_17LinearCombinationISI_fSI_fLNS_15FloatRoundStyleE2EEESH_S1J_JEEENS4_5SM1004TMEM4LOAD26SM100_TMEM_LOAD_16dp256b2xESZ_NS10_INS11_ILi1ELi4ELi3EEES14_NSS_INS5_IJS15_NSA_ILi16EEEEEENS5_IJS1V_SB_EEEEEEENS4_17SM75_U32x4_LDSM_NENS4_14SM90_TMA_STOREES1Z_NS4_17SM90_U32x4_STSM_NENS4_39AutoVectorizingCopyWithAssumedAlignmentILi128EEEEEEvvEEEEvNT_6ParamsE,"a",@progbits
	.sectionflags	@""
	.align	4
.nv.constant0._ZN7cutlass13device_kernelINS_4gemm6kernel13GemmUniversalIN4cute5tupleIJiiiiEEENS1_10collective13CollectiveMmaINS1_35MainloopSm100TmaUmmaWarpSpecializedILi12ELi2ELi4ENS5_IJNS4_1CILi1EEESB_SB_EEEEENS5_IJNSA_ILi64EEENSA_ILi176EEENSA_ILi32EEEEEENS_10bfloat16_tENS5_IJlSB_lEEESI_SJ_NS4_8TiledMMAINS4_8MMA_AtomIJNS4_20SM100_MMA_F16BF16_SSISI_SI_fLi64ELi176ELNS4_4UMMA5MajorE0ELSO_0ELNSN_7ScaleInE0ELSP_0EEEEEENS4_6LayoutISC_NS5_IJNSA_ILi0EEEST_ST_EEEEENS5_IJNS4_10UnderscoreESW_SW_EEEEENS4_13SM90_TMA_LOADENS4_14ComposedLayoutINS4_7SwizzleILi2ELi4ELi3EEENS4_18smem_ptr_flag_bitsILi16EEENSS_INS5_IJNSA_ILi8EEESG_EEENS5_IJSG_SB_EEEEEEEvNS4_8identityESZ_S19_vS1A_EENS_8epilogue10collective18CollectiveEpilogueINS1C_23Sm100TmaWarpSpecializedILi2ELi1ELi88ELb1ELb0EEEJSH_NS5_IJNSS_ISE_SB_EENSS_ISF_SB_EEEEESI_SJ_SI_SJ_NS1C_6fusion15FusionCallbacksIS1G_NS1K_17LinearCombinationISI_fSI_fLNS_15FloatRoundStyleE2EEESH_S1J_JEEENS4_5SM1004TMEM4LOAD26SM100_TMEM_LOAD_16dp256b2xESZ_NS10_INS11_ILi1ELi4ELi3EEES14_NSS_INS5_IJS15_NSA_ILi16EEEEEENS5_IJS1V_SB_EEEEEEENS4_17SM75_U32x4_LDSM_NENS4_14SM90_TMA_STOREES1Z_NS4_17SM90_U32x4_STSM_NENS4_39AutoVectorizingCopyWithAssumedAlignmentILi128EEEEEEvvEEEEvNT_6ParamsE:
	.zero		2944


//--------------------- SYMBOLS --------------------------

	.type		.nv.reservedSmem.offset0,@object
	.size		.nv.reservedSmem.offset0,0x4
	.type		.nv.reservedSmem.cap,@object
	.size		.nv.reservedSmem.cap,0x4
	.type		__assertfail,@function
